//
// Generated by NVIDIA NVVM Compiler
//
// Compiler Build ID: CL-36424714
// Cuda compilation tools, release 13.0, V13.0.88
// Based on NVVM 20.0.0
//

.version 9.0
.target sm_100
.address_size 64

	// .globl	_Z28global_bucket_worker_collectIlEvPT_S1_Piiiii

.visible .entry _Z28global_bucket_worker_collectIlEvPT_S1_Piiiii(
	.param .u64 .ptr .align 1 _Z28global_bucket_worker_collectIlEvPT_S1_Piiiii_param_0,
	.param .u64 .ptr .align 1 _Z28global_bucket_worker_collectIlEvPT_S1_Piiiii_param_1,
	.param .u64 .ptr .align 1 _Z28global_bucket_worker_collectIlEvPT_S1_Piiiii_param_2,
	.param .u32 _Z28global_bucket_worker_collectIlEvPT_S1_Piiiii_param_3,
	.param .u32 _Z28global_bucket_worker_collectIlEvPT_S1_Piiiii_param_4,
	.param .u32 _Z28global_bucket_worker_collectIlEvPT_S1_Piiiii_param_5,
	.param .u32 _Z28global_bucket_worker_collectIlEvPT_S1_Piiiii_param_6
)
{
	.reg .pred 	%p<26>;
	.reg .b32 	%r<140>;
	.reg .b64 	%rd<97>;

	ld.param.u64 	%rd12, [_Z28global_bucket_worker_collectIlEvPT_S1_Piiiii_param_0];
	ld.param.u64 	%rd13, [_Z28global_bucket_worker_collectIlEvPT_S1_Piiiii_param_1];
	ld.param.u64 	%rd14, [_Z28global_bucket_worker_collectIlEvPT_S1_Piiiii_param_2];
	ld.param.u32 	%r16, [_Z28global_bucket_worker_collectIlEvPT_S1_Piiiii_param_3];
	ld.param.u32 	%r17, [_Z28global_bucket_worker_collectIlEvPT_S1_Piiiii_param_4];
	ld.param.u32 	%r18, [_Z28global_bucket_worker_collectIlEvPT_S1_Piiiii_param_5];
	cvta.to.global.u64 	%rd1, %rd13;
	cvta.to.global.u64 	%rd2, %rd12;
	cvta.to.global.u64 	%rd3, %rd14;
	mov.u32 	%r19, %ntid.x;
	mov.u32 	%r20, %ctaid.x;
	mov.u32 	%r21, %tid.x;
	mad.lo.s32 	%r1, %r19, %r20, %r21;
	mov.b32 	%r22, 1;
	shl.b32 	%r23, %r22, %r18;
	setp.ge.s32 	%p1, %r1, %r23;
	@%p1 bra 	$L__BB0_42;
	mul.wide.s32 	%rd15, %r1, 4;
	add.s64 	%rd16, %rd3, %rd15;
	mov.b32 	%r24, 0;
	st.global.u32 	[%rd16], %r24;
	setp.lt.s32 	%p2, %r16, 1;
	@%p2 bra 	$L__BB0_42;
	cvt.u64.u32 	%rd4, %r17;
	sub.s32 	%r26, 64, %r17;
	mov.b32 	%r27, 1;
	shl.b32 	%r2, %r27, %r26;
	mov.b32 	%r28, -1;
	shl.b32 	%r29, %r28, %r18;
	not.b32 	%r3, %r29;
	mul.lo.s32 	%r4, %r16, %r1;
	mul.wide.u32 	%rd17, %r1, 4;
	add.s64 	%rd5, %rd3, %rd17;
	and.b32  	%r5, %r16, 7;
	setp.lt.u32 	%p3, %r16, 8;
	mov.b32 	%r138, 0;
	@%p3 bra 	$L__BB0_21;
	and.b32  	%r138, %r16, 2147483640;
	neg.s32 	%r136, %r138;
	add.s64 	%rd96, %rd2, 32;
$L__BB0_4:
	.pragma "nounroll";
	ld.global.u64 	%rd18, [%rd96+-32];
	cvt.u32.u64 	%r30, %rd4;
	shr.s64 	%rd19, %rd18, %r30;
	cvt.u32.u64 	%r31, %rd19;
	add.s32 	%r32, %r2, %r31;
	and.b32  	%r33, %r32, %r3;
	setp.ne.s32 	%p4, %r1, %r33;
	@%p4 bra 	$L__BB0_6;
	ld.global.u32 	%r34, [%rd5];
	add.s32 	%r35, %r34, 1;
	st.global.u32 	[%rd5], %r35;
	add.s32 	%r36, %r34, %r4;
	ld.global.u64 	%rd20, [%rd96+-32];
	mul.wide.s32 	%rd21, %r36, 8;
	add.s64 	%rd22, %rd1, %rd21;
	st.global.u64 	[%rd22], %rd20;
$L__BB0_6:
	ld.global.u64 	%rd23, [%rd96+-24];
	shr.s64 	%rd24, %rd23, %r30;
	cvt.u32.u64 	%r38, %rd24;
	add.s32 	%r39, %r2, %r38;
	and.b32  	%r40, %r39, %r3;
	setp.ne.s32 	%p5, %r1, %r40;
	@%p5 bra 	$L__BB0_8;
	ld.global.u32 	%r41, [%rd5];
	add.s32 	%r42, %r41, 1;
	st.global.u32 	[%rd5], %r42;
	add.s32 	%r43, %r41, %r4;
	ld.global.u64 	%rd25, [%rd96+-24];
	mul.wide.s32 	%rd26, %r43, 8;
	add.s64 	%rd27, %rd1, %rd26;
	st.global.u64 	[%rd27], %rd25;
$L__BB0_8:
	ld.global.u64 	%rd28, [%rd96+-16];
	shr.s64 	%rd29, %rd28, %r30;
	cvt.u32.u64 	%r45, %rd29;
	add.s32 	%r46, %r2, %r45;
	and.b32  	%r47, %r46, %r3;
	setp.ne.s32 	%p6, %r1, %r47;
	@%p6 bra 	$L__BB0_10;
	ld.global.u32 	%r48, [%rd5];
	add.s32 	%r49, %r48, 1;
	st.global.u32 	[%rd5], %r49;
	add.s32 	%r50, %r48, %r4;
	ld.global.u64 	%rd30, [%rd96+-16];
	mul.wide.s32 	%rd31, %r50, 8;
	add.s64 	%rd32, %rd1, %rd31;
	st.global.u64 	[%rd32], %rd30;
$L__BB0_10:
	ld.global.u64 	%rd33, [%rd96+-8];
	shr.s64 	%rd34, %rd33, %r30;
	cvt.u32.u64 	%r52, %rd34;
	add.s32 	%r53, %r2, %r52;
	and.b32  	%r54, %r53, %r3;
	setp.ne.s32 	%p7, %r1, %r54;
	@%p7 bra 	$L__BB0_12;
	ld.global.u32 	%r55, [%rd5];
	add.s32 	%r56, %r55, 1;
	st.global.u32 	[%rd5], %r56;
	add.s32 	%r57, %r55, %r4;
	ld.global.u64 	%rd35, [%rd96+-8];
	mul.wide.s32 	%rd36, %r57, 8;
	add.s64 	%rd37, %rd1, %rd36;
	st.global.u64 	[%rd37], %rd35;
$L__BB0_12:
	ld.global.u64 	%rd38, [%rd96];
	shr.s64 	%rd39, %rd38, %r30;
	cvt.u32.u64 	%r59, %rd39;
	add.s32 	%r60, %r2, %r59;
	and.b32  	%r61, %r60, %r3;
	setp.ne.s32 	%p8, %r1, %r61;
	@%p8 bra 	$L__BB0_14;
	ld.global.u32 	%r62, [%rd5];
	add.s32 	%r63, %r62, 1;
	st.global.u32 	[%rd5], %r63;
	add.s32 	%r64, %r62, %r4;
	ld.global.u64 	%rd40, [%rd96];
	mul.wide.s32 	%rd41, %r64, 8;
	add.s64 	%rd42, %rd1, %rd41;
	st.global.u64 	[%rd42], %rd40;
$L__BB0_14:
	ld.global.u64 	%rd43, [%rd96+8];
	shr.s64 	%rd44, %rd43, %r30;
	cvt.u32.u64 	%r66, %rd44;
	add.s32 	%r67, %r2, %r66;
	and.b32  	%r68, %r67, %r3;
	setp.ne.s32 	%p9, %r1, %r68;
	@%p9 bra 	$L__BB0_16;
	ld.global.u32 	%r69, [%rd5];
	add.s32 	%r70, %r69, 1;
	st.global.u32 	[%rd5], %r70;
	add.s32 	%r71, %r69, %r4;
	ld.global.u64 	%rd45, [%rd96+8];
	mul.wide.s32 	%rd46, %r71, 8;
	add.s64 	%rd47, %rd1, %rd46;
	st.global.u64 	[%rd47], %rd45;
$L__BB0_16:
	ld.global.u64 	%rd48, [%rd96+16];
	shr.s64 	%rd49, %rd48, %r30;
	cvt.u32.u64 	%r73, %rd49;
	add.s32 	%r74, %r2, %r73;
	and.b32  	%r75, %r74, %r3;
	setp.ne.s32 	%p10, %r1, %r75;
	@%p10 bra 	$L__BB0_18;
	ld.global.u32 	%r76, [%rd5];
	add.s32 	%r77, %r76, 1;
	st.global.u32 	[%rd5], %r77;
	add.s32 	%r78, %r76, %r4;
	ld.global.u64 	%rd50, [%rd96+16];
	mul.wide.s32 	%rd51, %r78, 8;
	add.s64 	%rd52, %rd1, %rd51;
	st.global.u64 	[%rd52], %rd50;
$L__BB0_18:
	ld.global.u64 	%rd53, [%rd96+24];
	shr.s64 	%rd54, %rd53, %r30;
	cvt.u32.u64 	%r80, %rd54;
	add.s32 	%r81, %r2, %r80;
	and.b32  	%r82, %r81, %r3;
	setp.ne.s32 	%p11, %r1, %r82;
	@%p11 bra 	$L__BB0_20;
	ld.global.u32 	%r83, [%rd5];
	add.s32 	%r84, %r83, 1;
	st.global.u32 	[%rd5], %r84;
	add.s32 	%r85, %r83, %r4;
	ld.global.u64 	%rd55, [%rd96+24];
	mul.wide.s32 	%rd56, %r85, 8;
	add.s64 	%rd57, %rd1, %rd56;
	st.global.u64 	[%rd57], %rd55;
$L__BB0_20:
	add.s32 	%r136, %r136, 8;
	add.s64 	%rd96, %rd96, 64;
	setp.ne.s32 	%p12, %r136, 0;
	@%p12 bra 	$L__BB0_4;
$L__BB0_21:
	setp.eq.s32 	%p13, %r5, 0;
	@%p13 bra 	$L__BB0_42;
	and.b32  	%r11, %r16, 3;
	setp.lt.u32 	%p14, %r5, 4;
	@%p14 bra 	$L__BB0_32;
	mul.wide.u32 	%rd58, %r138, 8;
	add.s64 	%rd9, %rd2, %rd58;
	ld.global.u64 	%rd59, [%rd9];
	cvt.u32.u64 	%r86, %rd4;
	shr.s64 	%rd60, %rd59, %r86;
	cvt.u32.u64 	%r87, %rd60;
	add.s32 	%r88, %r2, %r87;
	and.b32  	%r89, %r88, %r3;
	setp.ne.s32 	%p15, %r1, %r89;
	@%p15 bra 	$L__BB0_25;
	ld.global.u32 	%r90, [%rd5];
	add.s32 	%r91, %r90, 1;
	st.global.u32 	[%rd5], %r91;
	add.s32 	%r92, %r90, %r4;
	ld.global.u64 	%rd61, [%rd9];
	mul.wide.s32 	%rd62, %r92, 8;
	add.s64 	%rd63, %rd1, %rd62;
	st.global.u64 	[%rd63], %rd61;
$L__BB0_25:
	ld.global.u64 	%rd64, [%rd9+8];
	shr.s64 	%rd65, %rd64, %r86;
	cvt.u32.u64 	%r94, %rd65;
	add.s32 	%r95, %r2, %r94;
	and.b32  	%r96, %r95, %r3;
	setp.ne.s32 	%p16, %r1, %r96;
	@%p16 bra 	$L__BB0_27;
	ld.global.u32 	%r97, [%rd5];
	add.s32 	%r98, %r97, 1;
	st.global.u32 	[%rd5], %r98;
	add.s32 	%r99, %r97, %r4;
	ld.global.u64 	%rd66, [%rd9+8];
	mul.wide.s32 	%rd67, %r99, 8;
	add.s64 	%rd68, %rd1, %rd67;
	st.global.u64 	[%rd68], %rd66;
$L__BB0_27:
	ld.global.u64 	%rd69, [%rd9+16];
	shr.s64 	%rd70, %rd69, %r86;
	cvt.u32.u64 	%r101, %rd70;
	add.s32 	%r102, %r2, %r101;
	and.b32  	%r103, %r102, %r3;
	setp.ne.s32 	%p17, %r1, %r103;
	@%p17 bra 	$L__BB0_29;
	ld.global.u32 	%r104, [%rd5];
	add.s32 	%r105, %r104, 1;
	st.global.u32 	[%rd5], %r105;
	add.s32 	%r106, %r104, %r4;
	ld.global.u64 	%rd71, [%rd9+16];
	mul.wide.s32 	%rd72, %r106, 8;
	add.s64 	%rd73, %rd1, %rd72;
	st.global.u64 	[%rd73], %rd71;
$L__BB0_29:
	ld.global.u64 	%rd74, [%rd9+24];
	shr.s64 	%rd75, %rd74, %r86;
	cvt.u32.u64 	%r108, %rd75;
	add.s32 	%r109, %r2, %r108;
	and.b32  	%r110, %r109, %r3;
	setp.ne.s32 	%p18, %r1, %r110;
	@%p18 bra 	$L__BB0_31;
	ld.global.u32 	%r111, [%rd5];
	add.s32 	%r112, %r111, 1;
	st.global.u32 	[%rd5], %r112;
	add.s32 	%r113, %r111, %r4;
	ld.global.u64 	%rd76, [%rd9+24];
	mul.wide.s32 	%rd77, %r113, 8;
	add.s64 	%rd78, %rd1, %rd77;
	st.global.u64 	[%rd78], %rd76;
$L__BB0_31:
	add.s32 	%r138, %r138, 4;
$L__BB0_32:
	setp.eq.s32 	%p19, %r11, 0;
	@%p19 bra 	$L__BB0_42;
	setp.eq.s32 	%p20, %r11, 1;
	@%p20 bra 	$L__BB0_39;
	mul.wide.u32 	%rd79, %r138, 8;
	add.s64 	%rd10, %rd2, %rd79;
	ld.global.u64 	%rd80, [%rd10];
	cvt.u32.u64 	%r114, %rd4;
	shr.s64 	%rd81, %rd80, %r114;
	cvt.u32.u64 	%r115, %rd81;
	add.s32 	%r116, %r2, %r115;
	and.b32  	%r117, %r116, %r3;
	setp.ne.s32 	%p21, %r1, %r117;
	@%p21 bra 	$L__BB0_36;
	ld.global.u32 	%r118, [%rd5];
	add.s32 	%r119, %r118, 1;
	st.global.u32 	[%rd5], %r119;
	add.s32 	%r120, %r118, %r4;
	ld.global.u64 	%rd82, [%rd10];
	mul.wide.s32 	%rd83, %r120, 8;
	add.s64 	%rd84, %rd1, %rd83;
	st.global.u64 	[%rd84], %rd82;
$L__BB0_36:
	ld.global.u64 	%rd85, [%rd10+8];
	shr.s64 	%rd86, %rd85, %r114;
	cvt.u32.u64 	%r122, %rd86;
	add.s32 	%r123, %r2, %r122;
	and.b32  	%r124, %r123, %r3;
	setp.ne.s32 	%p22, %r1, %r124;
	@%p22 bra 	$L__BB0_38;
	ld.global.u32 	%r125, [%rd5];
	add.s32 	%r126, %r125, 1;
	st.global.u32 	[%rd5], %r126;
	add.s32 	%r127, %r125, %r4;
	ld.global.u64 	%rd87, [%rd10+8];
	mul.wide.s32 	%rd88, %r127, 8;
	add.s64 	%rd89, %rd1, %rd88;
	st.global.u64 	[%rd89], %rd87;
$L__BB0_38:
	add.s32 	%r138, %r138, 2;
$L__BB0_39:
	and.b32  	%r128, %r16, 1;
	setp.eq.b32 	%p23, %r128, 1;
	not.pred 	%p24, %p23;
	@%p24 bra 	$L__BB0_42;
	mul.wide.u32 	%rd90, %r138, 8;
	add.s64 	%rd11, %rd2, %rd90;
	ld.global.u64 	%rd91, [%rd11];
	cvt.u32.u64 	%r129, %rd4;
	shr.s64 	%rd92, %rd91, %r129;
	cvt.u32.u64 	%r130, %rd92;
	add.s32 	%r131, %r2, %r130;
	and.b32  	%r132, %r131, %r3;
	setp.ne.s32 	%p25, %r1, %r132;
	@%p25 bra 	$L__BB0_42;
	ld.global.u32 	%r133, [%rd5];
	add.s32 	%r134, %r133, 1;
	st.global.u32 	[%rd5], %r134;
	add.s32 	%r135, %r133, %r4;
	ld.global.u64 	%rd93, [%rd11];
	mul.wide.s32 	%rd94, %r135, 8;
	add.s64 	%rd95, %rd1, %rd94;
	st.global.u64 	[%rd95], %rd93;
$L__BB0_42:
	ret;

}
	// .globl	_Z25global_bucket_worker_sortIlEvPT_S1_Piiiii
.visible .entry _Z25global_bucket_worker_sortIlEvPT_S1_Piiiii(
	.param .u64 .ptr .align 1 _Z25global_bucket_worker_sortIlEvPT_S1_Piiiii_param_0,
	.param .u64 .ptr .align 1 _Z25global_bucket_worker_sortIlEvPT_S1_Piiiii_param_1,
	.param .u64 .ptr .align 1 _Z25global_bucket_worker_sortIlEvPT_S1_Piiiii_param_2,
	.param .u32 _Z25global_bucket_worker_sortIlEvPT_S1_Piiiii_param_3,
	.param .u32 _Z25global_bucket_worker_sortIlEvPT_S1_Piiiii_param_4,
	.param .u32 _Z25global_bucket_worker_sortIlEvPT_S1_Piiiii_param_5,
	.param .u32 _Z25global_bucket_worker_sortIlEvPT_S1_Piiiii_param_6
)
{
	.reg .pred 	%p<94>;
	.reg .b32 	%r<138>;
	.reg .b64 	%rd<89>;

	ld.param.u64 	%rd64, [_Z25global_bucket_worker_sortIlEvPT_S1_Piiiii_param_1];
	ld.param.u64 	%rd63, [_Z25global_bucket_worker_sortIlEvPT_S1_Piiiii_param_2];
	ld.param.u32 	%r43, [_Z25global_bucket_worker_sortIlEvPT_S1_Piiiii_param_3];
	ld.param.u32 	%r45, [_Z25global_bucket_worker_sortIlEvPT_S1_Piiiii_param_5];
	ld.param.u32 	%r44, [_Z25global_bucket_worker_sortIlEvPT_S1_Piiiii_param_6];
	cvta.to.global.u64 	%rd1, %rd64;
	mov.u32 	%r46, %ntid.x;
	mov.u32 	%r47, %ctaid.x;
	mov.u32 	%r48, %tid.x;
	mad.lo.s32 	%r1, %r46, %r47, %r48;
	mov.b32 	%r49, 1;
	shl.b32 	%r50, %r49, %r45;
	setp.ge.s32 	%p1, %r1, %r50;
	@%p1 bra 	$L__BB1_75;
	cvta.to.global.u64 	%rd65, %rd63;
	mul.lo.s32 	%r136, %r43, %r1;
	mul.wide.s32 	%rd66, %r1, 4;
	add.s64 	%rd67, %rd65, %rd66;
	ld.global.u32 	%r3, [%rd67];
	add.s32 	%r4, %r3, %r136;
	setp.gt.s32 	%p2, %r4, %r43;
	@%p2 bra 	$L__BB1_26;
	add.s32 	%r5, %r4, -1;
	setp.ge.s32 	%p3, %r136, %r5;
	@%p3 bra 	$L__BB1_75;
	add.s32 	%r6, %r3, -2;
	mov.b32 	%r126, 0;
$L__BB1_4:
	mov.u32 	%r14, %r136;
	add.s32 	%r136, %r14, 1;
	setp.ge.s32 	%p4, %r136, %r4;
	@%p4 bra 	$L__BB1_25;
	mul.wide.s32 	%rd68, %r14, 8;
	add.s64 	%rd3, %rd1, %rd68;
	not.b32 	%r52, %r126;
	add.s32 	%r53, %r3, %r52;
	and.b32  	%r16, %r53, 3;
	setp.eq.s32 	%p5, %r16, 0;
	mov.u32 	%r128, %r136;
	@%p5 bra 	$L__BB1_15;
	ld.global.u64 	%rd77, [%rd3];
	ld.global.u64 	%rd5, [%rd3+8];
	setp.lt.s64 	%p6, %rd5, %rd77;
	setp.gt.s64 	%p7, %rd5, %rd77;
	selp.b32 	%r54, 1, 0, %p7;
	selp.b32 	%r55, -1, %r54, %p6;
	mul.lo.s32 	%r56, %r55, %r44;
	setp.gt.s32 	%p8, %r56, -1;
	@%p8 bra 	$L__BB1_8;
	st.global.u64 	[%rd3], %rd5;
	st.global.u64 	[%rd3+8], %rd77;
	mov.u64 	%rd77, %rd5;
$L__BB1_8:
	add.s32 	%r128, %r14, 2;
	setp.eq.s32 	%p9, %r16, 1;
	@%p9 bra 	$L__BB1_15;
	ld.global.u64 	%rd7, [%rd3+16];
	setp.lt.s64 	%p10, %rd7, %rd77;
	setp.gt.s64 	%p11, %rd7, %rd77;
	selp.b32 	%r57, 1, 0, %p11;
	selp.b32 	%r58, -1, %r57, %p10;
	mul.lo.s32 	%r59, %r58, %r44;
	setp.gt.s32 	%p12, %r59, -1;
	@%p12 bra 	$L__BB1_11;
	st.global.u64 	[%rd3], %rd7;
	st.global.u64 	[%rd3+16], %rd77;
	mov.u64 	%rd77, %rd7;
$L__BB1_11:
	add.s32 	%r128, %r14, 3;
	setp.eq.s32 	%p13, %r16, 2;
	@%p13 bra 	$L__BB1_15;
	ld.global.u64 	%rd9, [%rd3+24];
	setp.lt.s64 	%p14, %rd9, %rd77;
	setp.gt.s64 	%p15, %rd9, %rd77;
	selp.b32 	%r60, 1, 0, %p15;
	selp.b32 	%r61, -1, %r60, %p14;
	mul.lo.s32 	%r62, %r61, %r44;
	setp.gt.s32 	%p16, %r62, -1;
	@%p16 bra 	$L__BB1_14;
	st.global.u64 	[%rd3], %rd9;
	st.global.u64 	[%rd3+24], %rd77;
$L__BB1_14:
	add.s32 	%r128, %r14, 4;
$L__BB1_15:
	sub.s32 	%r63, %r6, %r126;
	setp.lt.u32 	%p17, %r63, 3;
	@%p17 bra 	$L__BB1_25;
$L__BB1_16:
	mul.wide.s32 	%rd69, %r128, 8;
	add.s64 	%rd10, %rd1, %rd69;
	ld.global.u64 	%rd79, [%rd3];
	ld.global.u64 	%rd12, [%rd10];
	setp.lt.s64 	%p18, %rd12, %rd79;
	setp.gt.s64 	%p19, %rd12, %rd79;
	selp.b32 	%r64, 1, 0, %p19;
	selp.b32 	%r65, -1, %r64, %p18;
	mul.lo.s32 	%r66, %r65, %r44;
	setp.gt.s32 	%p20, %r66, -1;
	@%p20 bra 	$L__BB1_18;
	st.global.u64 	[%rd3], %rd12;
	st.global.u64 	[%rd10], %rd79;
	ld.global.u64 	%rd79, [%rd3];
$L__BB1_18:
	ld.global.u64 	%rd15, [%rd10+8];
	setp.lt.s64 	%p21, %rd15, %rd79;
	setp.gt.s64 	%p22, %rd15, %rd79;
	selp.b32 	%r67, 1, 0, %p22;
	selp.b32 	%r68, -1, %r67, %p21;
	mul.lo.s32 	%r69, %r68, %r44;
	setp.gt.s32 	%p23, %r69, -1;
	@%p23 bra 	$L__BB1_20;
	st.global.u64 	[%rd3], %rd15;
	st.global.u64 	[%rd10+8], %rd79;
	ld.global.u64 	%rd79, [%rd3];
$L__BB1_20:
	ld.global.u64 	%rd18, [%rd10+16];
	setp.lt.s64 	%p24, %rd18, %rd79;
	setp.gt.s64 	%p25, %rd18, %rd79;
	selp.b32 	%r70, 1, 0, %p25;
	selp.b32 	%r71, -1, %r70, %p24;
	mul.lo.s32 	%r72, %r71, %r44;
	setp.gt.s32 	%p26, %r72, -1;
	@%p26 bra 	$L__BB1_22;
	st.global.u64 	[%rd3], %rd18;
	st.global.u64 	[%rd10+16], %rd79;
	ld.global.u64 	%rd79, [%rd3];
$L__BB1_22:
	ld.global.u64 	%rd21, [%rd10+24];
	setp.lt.s64 	%p27, %rd21, %rd79;
	setp.gt.s64 	%p28, %rd21, %rd79;
	selp.b32 	%r73, 1, 0, %p28;
	selp.b32 	%r74, -1, %r73, %p27;
	mul.lo.s32 	%r75, %r74, %r44;
	setp.gt.s32 	%p29, %r75, -1;
	@%p29 bra 	$L__BB1_24;
	st.global.u64 	[%rd3], %rd21;
	st.global.u64 	[%rd10+24], %rd79;
$L__BB1_24:
	add.s32 	%r128, %r128, 4;
	setp.ne.s32 	%p30, %r128, %r4;
	@%p30 bra 	$L__BB1_16;
$L__BB1_25:
	setp.eq.s32 	%p31, %r136, %r5;
	add.s32 	%r126, %r126, 1;
	@%p31 bra 	$L__BB1_75;
	bra.uni 	$L__BB1_4;
$L__BB1_26:
	rem.s32 	%r7, %r4, %r43;
	setp.lt.s32 	%p32, %r7, 1;
	@%p32 bra 	$L__BB1_68;
	sub.s32 	%r8, %r136, %r43;
	neg.s32 	%r77, %r8;
	and.b32  	%r9, %r77, 3;
	mul.wide.s32 	%rd70, %r136, 8;
	add.s64 	%rd2, %rd1, %rd70;
	add.s32 	%r10, %r136, 1;
	add.s32 	%r11, %r136, 2;
	add.s32 	%r12, %r136, 3;
	mov.b32 	%r130, 0;
$L__BB1_28:
	sub.s32 	%r78, %r7, %r130;
	mul.wide.u32 	%rd71, %r130, 8;
	add.s64 	%rd22, %rd1, %rd71;
	and.b32  	%r25, %r78, 3;
	setp.eq.s32 	%p33, %r25, 0;
	mov.u32 	%r131, %r130;
	@%p33 bra 	$L__BB1_37;
	ld.global.u64 	%rd82, [%rd22];
	ld.global.u64 	%rd24, [%rd22+8];
	setp.lt.s64 	%p34, %rd24, %rd82;
	setp.gt.s64 	%p35, %rd24, %rd82;
	selp.b32 	%r79, 1, 0, %p35;
	selp.b32 	%r80, -1, %r79, %p34;
	mul.lo.s32 	%r81, %r80, %r44;
	setp.gt.s32 	%p36, %r81, -1;
	@%p36 bra 	$L__BB1_31;
	st.global.u64 	[%rd22], %rd24;
	st.global.u64 	[%rd22+8], %rd82;
	mov.u64 	%rd82, %rd24;
$L__BB1_31:
	setp.eq.s32 	%p37, %r25, 1;
	add.s32 	%r131, %r130, 1;
	@%p37 bra 	$L__BB1_37;
	ld.global.u64 	%rd26, [%rd22+16];
	setp.lt.s64 	%p38, %rd26, %rd82;
	setp.gt.s64 	%p39, %rd26, %rd82;
	selp.b32 	%r82, 1, 0, %p39;
	selp.b32 	%r83, -1, %r82, %p38;
	mul.lo.s32 	%r84, %r83, %r44;
	setp.gt.s32 	%p40, %r84, -1;
	@%p40 bra 	$L__BB1_34;
	st.global.u64 	[%rd22], %rd26;
	st.global.u64 	[%rd22+16], %rd82;
	mov.u64 	%rd82, %rd26;
$L__BB1_34:
	setp.eq.s32 	%p41, %r25, 2;
	add.s32 	%r131, %r130, 2;
	@%p41 bra 	$L__BB1_37;
	add.s32 	%r131, %r130, 3;
	ld.global.u64 	%rd28, [%rd22+24];
	setp.lt.s64 	%p42, %rd28, %rd82;
	setp.gt.s64 	%p43, %rd28, %rd82;
	selp.b32 	%r85, 1, 0, %p43;
	selp.b32 	%r86, -1, %r85, %p42;
	mul.lo.s32 	%r87, %r86, %r44;
	setp.gt.s32 	%p44, %r87, -1;
	@%p44 bra 	$L__BB1_37;
	st.global.u64 	[%rd22], %rd28;
	st.global.u64 	[%rd22+24], %rd82;
$L__BB1_37:
	sub.s32 	%r88, %r130, %r7;
	setp.gt.u32 	%p45, %r88, -4;
	@%p45 bra 	$L__BB1_38;
	bra.uni 	$L__BB1_58;
$L__BB1_38:
	setp.ge.s32 	%p59, %r136, %r43;
	@%p59 bra 	$L__BB1_67;
	setp.eq.s32 	%p60, %r9, 0;
	mov.u32 	%r132, %r136;
	@%p60 bra 	$L__BB1_48;
	ld.global.u64 	%rd29, [%rd22];
	ld.global.u64 	%rd30, [%rd2];
	setp.lt.s64 	%p61, %rd30, %rd29;
	setp.gt.s64 	%p62, %rd30, %rd29;
	selp.b32 	%r101, 1, 0, %p62;
	selp.b32 	%r102, -1, %r101, %p61;
	mul.lo.s32 	%r103, %r102, %r44;
	setp.gt.s32 	%p63, %r103, -1;
	@%p63 bra 	$L__BB1_42;
	st.global.u64 	[%rd22], %rd30;
	st.global.u64 	[%rd2], %rd29;
$L__BB1_42:
	setp.eq.s32 	%p64, %r9, 1;
	mov.u32 	%r132, %r10;
	@%p64 bra 	$L__BB1_48;
	ld.global.u64 	%rd31, [%rd22];
	ld.global.u64 	%rd32, [%rd2+8];
	setp.lt.s64 	%p65, %rd32, %rd31;
	setp.gt.s64 	%p66, %rd32, %rd31;
	selp.b32 	%r104, 1, 0, %p66;
	selp.b32 	%r105, -1, %r104, %p65;
	mul.lo.s32 	%r106, %r105, %r44;
	setp.gt.s32 	%p67, %r106, -1;
	@%p67 bra 	$L__BB1_45;
	st.global.u64 	[%rd22], %rd32;
	st.global.u64 	[%rd2+8], %rd31;
$L__BB1_45:
	setp.eq.s32 	%p68, %r9, 2;
	mov.u32 	%r132, %r11;
	@%p68 bra 	$L__BB1_48;
	ld.global.u64 	%rd33, [%rd22];
	ld.global.u64 	%rd34, [%rd2+16];
	setp.lt.s64 	%p69, %rd34, %rd33;
	setp.gt.s64 	%p70, %rd34, %rd33;
	selp.b32 	%r107, 1, 0, %p70;
	selp.b32 	%r108, -1, %r107, %p69;
	mul.lo.s32 	%r109, %r108, %r44;
	setp.gt.s32 	%p71, %r109, -1;
	mov.u32 	%r132, %r12;
	@%p71 bra 	$L__BB1_48;
	st.global.u64 	[%rd22], %rd34;
	st.global.u64 	[%rd2+16], %rd33;
	mov.u32 	%r132, %r12;
$L__BB1_48:
	setp.gt.u32 	%p72, %r8, -4;
	@%p72 bra 	$L__BB1_67;
$L__BB1_49:
	mul.wide.s32 	%rd73, %r132, 8;
	add.s64 	%rd47, %rd1, %rd73;
	ld.global.u64 	%rd87, [%rd22];
	ld.global.u64 	%rd49, [%rd47];
	setp.lt.s64 	%p73, %rd49, %rd87;
	setp.gt.s64 	%p74, %rd49, %rd87;
	selp.b32 	%r110, 1, 0, %p74;
	selp.b32 	%r111, -1, %r110, %p73;
	mul.lo.s32 	%r112, %r111, %r44;
	setp.gt.s32 	%p75, %r112, -1;
	@%p75 bra 	$L__BB1_51;
	st.global.u64 	[%rd22], %rd49;
	st.global.u64 	[%rd47], %rd87;
	ld.global.u64 	%rd87, [%rd22];
$L__BB1_51:
	ld.global.u64 	%rd52, [%rd47+8];
	setp.lt.s64 	%p76, %rd52, %rd87;
	setp.gt.s64 	%p77, %rd52, %rd87;
	selp.b32 	%r113, 1, 0, %p77;
	selp.b32 	%r114, -1, %r113, %p76;
	mul.lo.s32 	%r115, %r114, %r44;
	setp.gt.s32 	%p78, %r115, -1;
	@%p78 bra 	$L__BB1_53;
	st.global.u64 	[%rd22], %rd52;
	st.global.u64 	[%rd47+8], %rd87;
	ld.global.u64 	%rd87, [%rd22];
$L__BB1_53:
	ld.global.u64 	%rd55, [%rd47+16];
	setp.lt.s64 	%p79, %rd55, %rd87;
	setp.gt.s64 	%p80, %rd55, %rd87;
	selp.b32 	%r116, 1, 0, %p80;
	selp.b32 	%r117, -1, %r116, %p79;
	mul.lo.s32 	%r118, %r117, %r44;
	setp.gt.s32 	%p81, %r118, -1;
	@%p81 bra 	$L__BB1_55;
	st.global.u64 	[%rd22], %rd55;
	st.global.u64 	[%rd47+16], %rd87;
	ld.global.u64 	%rd87, [%rd22];
$L__BB1_55:
	ld.global.u64 	%rd58, [%rd47+24];
	setp.lt.s64 	%p82, %rd58, %rd87;
	setp.gt.s64 	%p83, %rd58, %rd87;
	selp.b32 	%r119, 1, 0, %p83;
	selp.b32 	%r120, -1, %r119, %p82;
	mul.lo.s32 	%r121, %r120, %r44;
	setp.gt.s32 	%p84, %r121, -1;
	@%p84 bra 	$L__BB1_57;
	st.global.u64 	[%rd22], %rd58;
	st.global.u64 	[%rd47+24], %rd87;
$L__BB1_57:
	add.s32 	%r132, %r132, 4;
	setp.ne.s32 	%p85, %r132, %r43;
	@%p85 bra 	$L__BB1_49;
	bra.uni 	$L__BB1_67;
$L__BB1_58:
	mul.wide.u32 	%rd72, %r131, 8;
	add.s64 	%rd35, %rd1, %rd72;
	ld.global.u64 	%rd84, [%rd22];
	ld.global.u64 	%rd37, [%rd35+8];
	setp.lt.s64 	%p46, %rd37, %rd84;
	setp.gt.s64 	%p47, %rd37, %rd84;
	selp.b32 	%r89, 1, 0, %p47;
	selp.b32 	%r90, -1, %r89, %p46;
	mul.lo.s32 	%r91, %r90, %r44;
	setp.gt.s32 	%p48, %r91, -1;
	@%p48 bra 	$L__BB1_60;
	st.global.u64 	[%rd22], %rd37;
	st.global.u64 	[%rd35+8], %rd84;
	ld.global.u64 	%rd84, [%rd22];
$L__BB1_60:
	ld.global.u64 	%rd40, [%rd35+16];
	setp.lt.s64 	%p49, %rd40, %rd84;
	setp.gt.s64 	%p50, %rd40, %rd84;
	selp.b32 	%r92, 1, 0, %p50;
	selp.b32 	%r93, -1, %r92, %p49;
	mul.lo.s32 	%r94, %r93, %r44;
	setp.gt.s32 	%p51, %r94, -1;
	@%p51 bra 	$L__BB1_62;
	st.global.u64 	[%rd22], %rd40;
	st.global.u64 	[%rd35+16], %rd84;
	ld.global.u64 	%rd84, [%rd22];
$L__BB1_62:
	ld.global.u64 	%rd43, [%rd35+24];
	setp.lt.s64 	%p52, %rd43, %rd84;
	setp.gt.s64 	%p53, %rd43, %rd84;
	selp.b32 	%r95, 1, 0, %p53;
	selp.b32 	%r96, -1, %r95, %p52;
	mul.lo.s32 	%r97, %r96, %r44;
	setp.gt.s32 	%p54, %r97, -1;
	@%p54 bra 	$L__BB1_64;
	st.global.u64 	[%rd22], %rd43;
	st.global.u64 	[%rd35+24], %rd84;
	ld.global.u64 	%rd84, [%rd22];
$L__BB1_64:
	add.s32 	%r131, %r131, 4;
	ld.global.u64 	%rd46, [%rd35+32];
	setp.lt.s64 	%p55, %rd46, %rd84;
	setp.gt.s64 	%p56, %rd46, %rd84;
	selp.b32 	%r98, 1, 0, %p56;
	selp.b32 	%r99, -1, %r98, %p55;
	mul.lo.s32 	%r100, %r99, %r44;
	setp.gt.s32 	%p57, %r100, -1;
	@%p57 bra 	$L__BB1_66;
	st.global.u64 	[%rd22], %rd46;
	st.global.u64 	[%rd35+32], %rd84;
$L__BB1_66:
	setp.eq.s32 	%p58, %r131, %r7;
	@%p58 bra 	$L__BB1_38;
	bra.uni 	$L__BB1_58;
$L__BB1_67:
	add.s32 	%r130, %r130, 1;
	setp.eq.s32 	%p86, %r130, %r7;
	@%p86 bra 	$L__BB1_68;
	bra.uni 	$L__BB1_28;
$L__BB1_68:
	add.s32 	%r30, %r43, -1;
	setp.ge.s32 	%p87, %r136, %r30;
	@%p87 bra 	$L__BB1_75;
$L__BB1_69:
	add.s32 	%r38, %r136, 1;
	setp.ge.s32 	%p88, %r38, %r43;
	@%p88 bra 	$L__BB1_74;
	mul.wide.s32 	%rd74, %r136, 8;
	add.s64 	%rd59, %rd1, %rd74;
	mov.u32 	%r137, %r38;
$L__BB1_71:
	mul.wide.s32 	%rd75, %r137, 8;
	add.s64 	%rd60, %rd1, %rd75;
	ld.global.u64 	%rd61, [%rd59];
	ld.global.u64 	%rd62, [%rd60];
	setp.lt.s64 	%p89, %rd62, %rd61;
	setp.gt.s64 	%p90, %rd62, %rd61;
	selp.b32 	%r122, 1, 0, %p90;
	selp.b32 	%r123, -1, %r122, %p89;
	mul.lo.s32 	%r124, %r123, %r44;
	setp.gt.s32 	%p91, %r124, -1;
	@%p91 bra 	$L__BB1_73;
	st.global.u64 	[%rd59], %rd62;
	st.global.u64 	[%rd60], %rd61;
$L__BB1_73:
	add.s32 	%r137, %r137, 1;
	add.s32 	%r42, %r136, 1;
	add.s32 	%r125, %r136, 2;
	setp.lt.s32 	%p92, %r125, %r43;
	mov.u32 	%r136, %r42;
	@%p92 bra 	$L__BB1_71;
$L__BB1_74:
	setp.ne.s32 	%p93, %r38, %r30;
	mov.u32 	%r136, %r38;
	@%p93 bra 	$L__BB1_69;
$L__BB1_75:
	ret;

}
	// .globl	_Z26global_bucket_worker_mergeIlEvPT_S1_Piiiii
.visible .entry _Z26global_bucket_worker_mergeIlEvPT_S1_Piiiii(
	.param .u64 .ptr .align 1 _Z26global_bucket_worker_mergeIlEvPT_S1_Piiiii_param_0,
	.param .u64 .ptr .align 1 _Z26global_bucket_worker_mergeIlEvPT_S1_Piiiii_param_1,
	.param .u64 .ptr .align 1 _Z26global_bucket_worker_mergeIlEvPT_S1_Piiiii_param_2,
	.param .u32 _Z26global_bucket_worker_mergeIlEvPT_S1_Piiiii_param_3,
	.param .u32 _Z26global_bucket_worker_mergeIlEvPT_S1_Piiiii_param_4,
	.param .u32 _Z26global_bucket_worker_mergeIlEvPT_S1_Piiiii_param_5,
	.param .u32 _Z26global_bucket_worker_mergeIlEvPT_S1_Piiiii_param_6
)
{
	.reg .pred 	%p<13>;
	.reg .b32 	%r<29>;
	.reg .b64 	%rd<73>;

	ld.param.u64 	%rd17, [_Z26global_bucket_worker_mergeIlEvPT_S1_Piiiii_param_0];
	ld.param.u64 	%rd19, [_Z26global_bucket_worker_mergeIlEvPT_S1_Piiiii_param_1];
	ld.param.u64 	%rd18, [_Z26global_bucket_worker_mergeIlEvPT_S1_Piiiii_param_2];
	ld.param.u32 	%r17, [_Z26global_bucket_worker_mergeIlEvPT_S1_Piiiii_param_3];
	ld.param.u32 	%r18, [_Z26global_bucket_worker_mergeIlEvPT_S1_Piiiii_param_5];
	cvta.to.global.u64 	%rd1, %rd19;
	setp.eq.s32 	%p1, %r18, 31;
	@%p1 bra 	$L__BB2_17;
	mov.b32 	%r20, 1;
	shl.b32 	%r1, %r20, %r18;
	cvta.to.global.u64 	%rd70, %rd17;
	add.s64 	%rd3, %rd1, 64;
	cvta.to.global.u64 	%rd4, %rd18;
	mov.b32 	%r24, 0;
$L__BB2_2:
	mul.lo.s32 	%r21, %r24, %r17;
	cvt.s64.s32 	%rd6, %r21;
	mul.wide.u32 	%rd20, %r24, 4;
	add.s64 	%rd7, %rd4, %rd20;
	ld.global.u32 	%r3, [%rd7];
	setp.lt.s32 	%p2, %r3, 1;
	@%p2 bra 	$L__BB2_16;
	and.b32  	%r4, %r3, 15;
	setp.lt.u32 	%p3, %r3, 16;
	mov.b32 	%r27, 0;
	@%p3 bra 	$L__BB2_6;
	and.b32  	%r27, %r3, 2147483632;
	neg.s32 	%r25, %r27;
	shl.b64 	%rd21, %rd6, 3;
	add.s64 	%rd72, %rd3, %rd21;
	add.s64 	%rd71, %rd70, 64;
$L__BB2_5:
	.pragma "nounroll";
	ld.global.u64 	%rd22, [%rd72+-64];
	st.global.u64 	[%rd71+-64], %rd22;
	ld.global.u64 	%rd23, [%rd72+-56];
	st.global.u64 	[%rd71+-56], %rd23;
	ld.global.u64 	%rd24, [%rd72+-48];
	st.global.u64 	[%rd71+-48], %rd24;
	ld.global.u64 	%rd25, [%rd72+-40];
	st.global.u64 	[%rd71+-40], %rd25;
	ld.global.u64 	%rd26, [%rd72+-32];
	st.global.u64 	[%rd71+-32], %rd26;
	ld.global.u64 	%rd27, [%rd72+-24];
	st.global.u64 	[%rd71+-24], %rd27;
	ld.global.u64 	%rd28, [%rd72+-16];
	st.global.u64 	[%rd71+-16], %rd28;
	ld.global.u64 	%rd29, [%rd72+-8];
	st.global.u64 	[%rd71+-8], %rd29;
	ld.global.u64 	%rd30, [%rd72];
	st.global.u64 	[%rd71], %rd30;
	ld.global.u64 	%rd31, [%rd72+8];
	st.global.u64 	[%rd71+8], %rd31;
	ld.global.u64 	%rd32, [%rd72+16];
	st.global.u64 	[%rd71+16], %rd32;
	ld.global.u64 	%rd33, [%rd72+24];
	st.global.u64 	[%rd71+24], %rd33;
	ld.global.u64 	%rd34, [%rd72+32];
	st.global.u64 	[%rd71+32], %rd34;
	ld.global.u64 	%rd35, [%rd72+40];
	st.global.u64 	[%rd71+40], %rd35;
	ld.global.u64 	%rd36, [%rd72+48];
	st.global.u64 	[%rd71+48], %rd36;
	ld.global.u64 	%rd37, [%rd72+56];
	st.global.u64 	[%rd71+56], %rd37;
	add.s32 	%r25, %r25, 16;
	add.s64 	%rd72, %rd72, 128;
	add.s64 	%rd71, %rd71, 128;
	setp.ne.s32 	%p4, %r25, 0;
	@%p4 bra 	$L__BB2_5;
$L__BB2_6:
	setp.eq.s32 	%p5, %r4, 0;
	@%p5 bra 	$L__BB2_16;
	and.b32  	%r10, %r3, 7;
	setp.lt.u32 	%p6, %r4, 8;
	@%p6 bra 	$L__BB2_9;
	cvt.u64.u32 	%rd38, %r27;
	add.s64 	%rd39, %rd38, %rd6;
	shl.b64 	%rd40, %rd39, 3;
	add.s64 	%rd41, %rd1, %rd40;
	ld.global.u64 	%rd42, [%rd41];
	mul.wide.u32 	%rd43, %r27, 8;
	add.s64 	%rd44, %rd70, %rd43;
	st.global.u64 	[%rd44], %rd42;
	ld.global.u64 	%rd45, [%rd41+8];
	st.global.u64 	[%rd44+8], %rd45;
	ld.global.u64 	%rd46, [%rd41+16];
	st.global.u64 	[%rd44+16], %rd46;
	ld.global.u64 	%rd47, [%rd41+24];
	st.global.u64 	[%rd44+24], %rd47;
	ld.global.u64 	%rd48, [%rd41+32];
	st.global.u64 	[%rd44+32], %rd48;
	ld.global.u64 	%rd49, [%rd41+40];
	st.global.u64 	[%rd44+40], %rd49;
	ld.global.u64 	%rd50, [%rd41+48];
	st.global.u64 	[%rd44+48], %rd50;
	ld.global.u64 	%rd51, [%rd41+56];
	st.global.u64 	[%rd44+56], %rd51;
	add.s32 	%r27, %r27, 8;
$L__BB2_9:
	setp.eq.s32 	%p7, %r10, 0;
	@%p7 bra 	$L__BB2_16;
	and.b32  	%r13, %r3, 3;
	setp.lt.u32 	%p8, %r10, 4;
	@%p8 bra 	$L__BB2_12;
	cvt.u64.u32 	%rd52, %r27;
	add.s64 	%rd53, %rd52, %rd6;
	shl.b64 	%rd54, %rd53, 3;
	add.s64 	%rd55, %rd1, %rd54;
	ld.global.u64 	%rd56, [%rd55];
	mul.wide.u32 	%rd57, %r27, 8;
	add.s64 	%rd58, %rd70, %rd57;
	st.global.u64 	[%rd58], %rd56;
	ld.global.u64 	%rd59, [%rd55+8];
	st.global.u64 	[%rd58+8], %rd59;
	ld.global.u64 	%rd60, [%rd55+16];
	st.global.u64 	[%rd58+16], %rd60;
	ld.global.u64 	%rd61, [%rd55+24];
	st.global.u64 	[%rd58+24], %rd61;
	add.s32 	%r27, %r27, 4;
$L__BB2_12:
	setp.eq.s32 	%p9, %r13, 0;
	@%p9 bra 	$L__BB2_16;
	cvt.u64.u32 	%rd62, %r27;
	add.s64 	%rd63, %rd62, %rd6;
	shl.b64 	%rd64, %rd63, 3;
	add.s64 	%rd14, %rd1, %rd64;
	ld.global.u64 	%rd65, [%rd14];
	mul.wide.u32 	%rd66, %r27, 8;
	add.s64 	%rd15, %rd70, %rd66;
	st.global.u64 	[%rd15], %rd65;
	setp.eq.s32 	%p10, %r13, 1;
	@%p10 bra 	$L__BB2_16;
	ld.global.u64 	%rd67, [%rd14+8];
	st.global.u64 	[%rd15+8], %rd67;
	setp.eq.s32 	%p11, %r13, 2;
	@%p11 bra 	$L__BB2_16;
	ld.global.u64 	%rd68, [%rd14+16];
	st.global.u64 	[%rd15+16], %rd68;
$L__BB2_16:
	ld.global.u32 	%r23, [%rd7];
	mul.wide.s32 	%rd69, %r23, 8;
	add.s64 	%rd70, %rd70, %rd69;
	add.s32 	%r24, %r24, 1;
	setp.ne.s32 	%p12, %r24, %r1;
	@%p12 bra 	$L__BB2_2;
$L__BB2_17:
	ret;

}


// ===== COMPILED SASS (sm_100) =====

	.target	sm_100

	.elftype	@"ET_EXEC"


//--------------------- .note.nv.tkinfo           --------------------------
	.section	.note.nv.tkinfo,"",@"SHT_NOTE"
	.sectionflags	@"SHF_NOTE_NV_TKINFO"
	.tkinfo
        /*0018*/ 	.word	0x00000002
        /*0030*/ 	.string	""
        /*0030*/ 	.string	"ptxas"
        /*0030*/ 	.string	"Cuda compilation tools, release 13.0, V13.0.88"
        /*0030*/ 	.string	"Build cuda_13.0.r13.0/compiler.36424714_0"
        /*0030*/ 	.string	"-arch sm_100 -m 64 "



//--------------------- .note.nv.cuinfo           --------------------------
	.section	.note.nv.cuinfo,"",@"SHT_NOTE"
	.sectionflags	@"SHF_NOTE_NV_CUINFO"
        /*0018*/ 	.short	0x0002
        /*001a*/ 	.short	0x0064
        /*001c*/ 	.short	0x0082
	.zero		2


//--------------------- .nv.info                  --------------------------
	.section	.nv.info,"",@"SHT_CUDA_INFO"
	.align	4


	//----- nvinfo : EIATTR_REGCOUNT
	.align		4
        /*0000*/ 	.byte	0x04, 0x2f
        /*0002*/ 	.short	(.L_1 - .L_0)
	.align		4
.L_0:
        /*0004*/ 	.word	index@(_Z28global_bucket_worker_collectIlEvPT_S1_Piiiii)
        /*0008*/ 	.word	0x00000016


	//----- nvinfo : EIATTR_FRAME_SIZE
	.align		4
.L_1:
        /*000c*/ 	.byte	0x04, 0x11
        /*000e*/ 	.short	(.L_3 - .L_2)
	.align		4
.L_2:
        /*0010*/ 	.word	index@(_Z28global_bucket_worker_collectIlEvPT_S1_Piiiii)
        /*0014*/ 	.word	0x00000000


	//----- nvinfo : EIATTR_REGCOUNT
	.align		4
.L_3:
        /*0018*/ 	.byte	0x04, 0x2f
        /*001a*/ 	.short	(.L_5 - .L_4)
	.align		4
.L_4:
        /*001c*/ 	.word	index@(_Z25global_bucket_worker_sortIlEvPT_S1_Piiiii)
        /*0020*/ 	.word	0x0000001b


	//----- nvinfo : EIATTR_FRAME_SIZE
	.align		4
.L_5:
        /*0024*/ 	.byte	0x04, 0x11
        /*0026*/ 	.short	(.L_7 - .L_6)
	.align		4
.L_6:
        /*0028*/ 	.word	index@(_Z25global_bucket_worker_sortIlEvPT_S1_Piiiii)
        /*002c*/ 	.word	0x00000000


	//----- nvinfo : EIATTR_REGCOUNT
	.align		4
.L_7:
        /*0030*/ 	.byte	0x04, 0x2f
        /*0032*/ 	.short	(.L_9 - .L_8)
	.align		4
.L_8:
        /*0034*/ 	.word	index@(_Z26global_bucket_worker_mergeIlEvPT_S1_Piiiii)
        /*0038*/ 	.word	0x0000001f


	//----- nvinfo : EIATTR_FRAME_SIZE
	.align		4
.L_9:
        /*003c*/ 	.byte	0x04, 0x11
        /*003e*/ 	.short	(.L_11 - .L_10)
	.align		4
.L_10:
        /*0040*/ 	.word	index@(_Z26global_bucket_worker_mergeIlEvPT_S1_Piiiii)
        /*0044*/ 	.word	0x00000000


	//----- nvinfo : EIATTR_MIN_STACK_SIZE
	.align		4
.L_11:
        /*0048*/ 	.byte	0x04, 0x12
        /*004a*/ 	.short	(.L_13 - .L_12)
	.align		4
.L_12:
        /*004c*/ 	.word	index@(_Z26global_bucket_worker_mergeIlEvPT_S1_Piiiii)
        /*0050*/ 	.word	0x00000000


	//----- nvinfo : EIATTR_MIN_STACK_SIZE
	.align		4
.L_13:
        /*0054*/ 	.byte	0x04, 0x12
        /*0056*/ 	.short	(.L_15 - .L_14)
	.align		4
.L_14:
        /*0058*/ 	.word	index@(_Z25global_bucket_worker_sortIlEvPT_S1_Piiiii)
        /*005c*/ 	.word	0x00000000


	//----- nvinfo : EIATTR_MIN_STACK_SIZE
	.align		4
.L_15:
        /*0060*/ 	.byte	0x04, 0x12
        /*0062*/ 	.short	(.L_17 - .L_16)
	.align		4
.L_16:
        /*0064*/ 	.word	index@(_Z28global_bucket_worker_collectIlEvPT_S1_Piiiii)
        /*0068*/ 	.word	0x00000000
.L_17:


//--------------------- .nv.compat                --------------------------
	.section	.nv.compat,"",@"SHT_CUDA_COMPAT_INFO"
	.align	4
        /*0000*/ 	.byte	0x02, 0x09, 0x00, 0x00, 0x02, 0x02, 0x01, 0x00, 0x02, 0x05, 0x05, 0x00, 0x03, 0x07, 0x01, 0x01
        /*0010*/ 	.byte	0x02, 0x03, 0x00, 0x00, 0x02, 0x06, 0x01, 0x00, 0x04, 0x0b, 0x08, 0x00, 0x09, 0x00, 0x00, 0x00
        /*0020*/ 	.byte	0x00, 0x00, 0x00, 0x00


//--------------------- .nv.info._Z26global_bucket_worker_mergeIlEvPT_S1_Piiiii --------------------------
	.section	.nv.info._Z26global_bucket_worker_mergeIlEvPT_S1_Piiiii,"",@"SHT_CUDA_INFO"
	.sectionflags	@""
	.align	4


	//----- nvinfo : EIATTR_CUDA_API_VERSION
	.align		4
        /*0000*/ 	.byte	0x04, 0x37
        /*0002*/ 	.short	(.L_19 - .L_18)
.L_18:
        /*0004*/ 	.word	0x00000082


	//----- nvinfo : EIATTR_KPARAM_INFO
	.align		4
.L_19:
        /*0008*/ 	.byte	0x04, 0x17
        /*000a*/ 	.short	(.L_21 - .L_20)
.L_20:
        /*000c*/ 	.word	0x00000000
        /*0010*/ 	.short	0x0006
        /*0012*/ 	.short	0x0024
        /*0014*/ 	.byte	0x00, 0xf0, 0x11, 0x00


	//----- nvinfo : EIATTR_KPARAM_INFO
	.align		4
.L_21:
        /*0018*/ 	.byte	0x04, 0x17
        /*001a*/ 	.short	(.L_23 - .L_22)
.L_22:
        /*001c*/ 	.word	0x00000000
        /*0020*/ 	.short	0x0005
        /*0022*/ 	.short	0x0020
        /*0024*/ 	.byte	0x00, 0xf0, 0x11, 0x00


	//----- nvinfo : EIATTR_KPARAM_INFO
	.align		4
.L_23:
        /*0028*/ 	.byte	0x04, 0x17
        /*002a*/ 	.short	(.L_25 - .L_24)
.L_24:
        /*002c*/ 	.word	0x00000000
        /*0030*/ 	.short	0x0004
        /*0032*/ 	.short	0x001c
        /*0034*/ 	.byte	0x00, 0xf0, 0x11, 0x00


	//----- nvinfo : EIATTR_KPARAM_INFO
	.align		4
.L_25:
        /*0038*/ 	.byte	0x04, 0x17
        /*003a*/ 	.short	(.L_27 - .L_26)
.L_26:
        /*003c*/ 	.word	0x00000000
        /*0040*/ 	.short	0x0003
        /*0042*/ 	.short	0x0018
        /*0044*/ 	.byte	0x00, 0xf0, 0x11, 0x00


	//----- nvinfo : EIATTR_KPARAM_INFO
	.align		4
.L_27:
        /*0048*/ 	.byte	0x04, 0x17
        /*004a*/ 	.short	(.L_29 - .L_28)
.L_28:
        /*004c*/ 	.word	0x00000000
        /*0050*/ 	.short	0x0002
        /*0052*/ 	.short	0x0010
        /*0054*/ 	.byte	0x00, 0xf5, 0x21, 0x00


	//----- nvinfo : EIATTR_KPARAM_INFO
	.align		4
.L_29:
        /*0058*/ 	.byte	0x04, 0x17
        /*005a*/ 	.short	(.L_31 - .L_30)
.L_30:
        /*005c*/ 	.word	0x00000000
        /*0060*/ 	.short	0x0001
        /*0062*/ 	.short	0x0008
        /*0064*/ 	.byte	0x00, 0xf5, 0x21, 0x00


	//----- nvinfo : EIATTR_KPARAM_INFO
	.align		4
.L_31:
        /*0068*/ 	.byte	0x04, 0x17
        /*006a*/ 	.short	(.L_33 - .L_32)
.L_32:
        /*006c*/ 	.word	0x00000000
        /*0070*/ 	.short	0x0000
        /*0072*/ 	.short	0x0000
        /*0074*/ 	.byte	0x00, 0xf5, 0x21, 0x00


	//----- nvinfo : EIATTR_SPARSE_MMA_MASK
	.align		4
.L_33:
        /*0078*/ 	.byte	0x03, 0x50
        /*007a*/ 	.short	0x0000


	//----- nvinfo : EIATTR_MAXREG_COUNT
	.align		4
        /*007c*/ 	.byte	0x03, 0x1b
        /*007e*/ 	.short	0x00ff


	//----- nvinfo : EIATTR_MERCURY_ISA_VERSION
	.align		4
        /*0080*/ 	.byte	0x03, 0x5f
        /*0082*/ 	.short	0x0101


	//----- nvinfo : EIATTR_VRC_CTA_INIT_COUNT
	.align		4
        /*0084*/ 	.byte	0x02, 0x4a
	.zero		1
	.zero		1


	//----- nvinfo : EIATTR_EXIT_INSTR_OFFSETS
	.align		4
        /*0088*/ 	.byte	0x04, 0x1c
        /*008a*/ 	.short	(.L_35 - .L_34)


	//   ....[0]....
.L_34:
        /*008c*/ 	.word	0x00000030


	//   ....[1]....
        /*0090*/ 	.word	0x00000910


	//----- nvinfo : EIATTR_CBANK_PARAM_SIZE
	.align		4
.L_35:
        /*0094*/ 	.byte	0x03, 0x19
        /*0096*/ 	.short	0x0028


	//----- nvinfo : EIATTR_PARAM_CBANK
	.align		4
        /*0098*/ 	.byte	0x04, 0x0a
        /*009a*/ 	.short	(.L_37 - .L_36)
	.align		4
.L_36:
        /*009c*/ 	.word	index@(.nv.constant0._Z26global_bucket_worker_mergeIlEvPT_S1_Piiiii)
        /*00a0*/ 	.short	0x0380
        /*00a2*/ 	.short	0x0028


	//----- nvinfo : EIATTR_SW_WAR
	.align		4
.L_37:
        /*00a4*/ 	.byte	0x04, 0x36
        /*00a6*/ 	.short	(.L_39 - .L_38)
.L_38:
        /*00a8*/ 	.word	0x00000008
.L_39:


//--------------------- .nv.info._Z25global_bucket_worker_sortIlEvPT_S1_Piiiii --------------------------
	.section	.nv.info._Z25global_bucket_worker_sortIlEvPT_S1_Piiiii,"",@"SHT_CUDA_INFO"
	.sectionflags	@""
	.align	4


	//----- nvinfo : EIATTR_CUDA_API_VERSION
	.align		4
        /*0000*/ 	.byte	0x04, 0x37
        /*0002*/ 	.short	(.L_41 - .L_40)
.L_40:
        /*0004*/ 	.word	0x00000082


	//----- nvinfo : EIATTR_KPARAM_INFO
	.align		4
.L_41:
        /*0008*/ 	.byte	0x04, 0x17
        /*000a*/ 	.short	(.L_43 - .L_42)
.L_42:
        /*000c*/ 	.word	0x00000000
        /*0010*/ 	.short	0x0006
        /*0012*/ 	.short	0x0024
        /*0014*/ 	.byte	0x00, 0xf0, 0x11, 0x00


	//----- nvinfo : EIATTR_KPARAM_INFO
	.align		4
.L_43:
        /*0018*/ 	.byte	0x04, 0x17
        /*001a*/ 	.short	(.L_45 - .L_44)
.L_44:
        /*001c*/ 	.word	0x00000000
        /*0020*/ 	.short	0x0005
        /*0022*/ 	.short	0x0020
        /*0024*/ 	.byte	0x00, 0xf0, 0x11, 0x00


	//----- nvinfo : EIATTR_KPARAM_INFO
	.align		4
.L_45:
        /*0028*/ 	.byte	0x04, 0x17
        /*002a*/ 	.short	(.L_47 - .L_46)
.L_46:
        /*002c*/ 	.word	0x00000000
        /*0030*/ 	.short	0x0004
        /*0032*/ 	.short	0x001c
        /*0034*/ 	.byte	0x00, 0xf0, 0x11, 0x00


	//----- nvinfo : EIATTR_KPARAM_INFO
	.align		4
.L_47:
        /*0038*/ 	.byte	0x04, 0x17
        /*003a*/ 	.short	(.L_49 - .L_48)
.L_48:
        /*003c*/ 	.word	0x00000000
        /*0040*/ 	.short	0x0003
        /*0042*/ 	.short	0x0018
        /*0044*/ 	.byte	0x00, 0xf0, 0x11, 0x00


	//----- nvinfo : EIATTR_KPARAM_INFO
	.align		4
.L_49:
        /*0048*/ 	.byte	0x04, 0x17
        /*004a*/ 	.short	(.L_51 - .L_50)
.L_50:
        /*004c*/ 	.word	0x00000000
        /*0050*/ 	.short	0x0002
        /*0052*/ 	.short	0x0010
        /*0054*/ 	.byte	0x00, 0xf5, 0x21, 0x00


	//----- nvinfo : EIATTR_KPARAM_INFO
	.align		4
.L_51:
        /*0058*/ 	.byte	0x04, 0x17
        /*005a*/ 	.short	(.L_53 - .L_52)
.L_52:
        /*005c*/ 	.word	0x00000000
        /*0060*/ 	.short	0x0001
        /*0062*/ 	.short	0x0008
        /*0064*/ 	.byte	0x00, 0xf5, 0x21, 0x00


	//----- nvinfo : EIATTR_KPARAM_INFO
	.align		4
.L_53:
        /*0068*/ 	.byte	0x04, 0x17
        /*006a*/ 	.short	(.L_55 - .L_54)
.L_54:
        /*006c*/ 	.word	0x00000000
        /*0070*/ 	.short	0x0000
        /*0072*/ 	.short	0x0000
        /*0074*/ 	.byte	0x00, 0xf5, 0x21, 0x00


	//----- nvinfo : EIATTR_SPARSE_MMA_MASK
	.align		4
.L_55:
        /*0078*/ 	.byte	0x03, 0x50
        /*007a*/ 	.short	0x0000


	//----- nvinfo : EIATTR_MAXREG_COUNT
	.align		4
        /*007c*/ 	.byte	0x03, 0x1b
        /*007e*/ 	.short	0x00ff


	//----- nvinfo : EIATTR_MERCURY_ISA_VERSION
	.align		4
        /*0080*/ 	.byte	0x03, 0x5f
        /*0082*/ 	.short	0x0101


	//----- nvinfo : EIATTR_VRC_CTA_INIT_COUNT
	.align		4
        /*0084*/ 	.byte	0x02, 0x4a
	.zero		1
	.zero		1


	//----- nvinfo : EIATTR_EXIT_INSTR_OFFSETS
	.align		4
        /*0088*/ 	.byte	0x04, 0x1c
        /*008a*/ 	.short	(.L_57 - .L_56)


	//   ....[0]....
.L_56:
        /*008c*/ 	.word	0x00000090


	//   ....[1]....
        /*0090*/ 	.word	0x00000190


	//   ....[2]....
        /*0094*/ 	.word	0x00000980


	//   ....[3]....
        /*0098*/ 	.word	0x00001a70


	//   ....[4]....
        /*009c*/ 	.word	0x00001c70


	//----- nvinfo : EIATTR_CRS_STACK_SIZE
	.align		4
.L_57:
        /*00a0*/ 	.byte	0x04, 0x1e
        /*00a2*/ 	.short	(.L_59 - .L_58)
.L_58:
        /*00a4*/ 	.word	0x00000000


	//----- nvinfo : EIATTR_CBANK_PARAM_SIZE
	.align		4
.L_59:
        /*00a8*/ 	.byte	0x03, 0x19
        /*00aa*/ 	.short	0x0028


	//----- nvinfo : EIATTR_PARAM_CBANK
	.align		4
        /*00ac*/ 	.byte	0x04, 0x0a
        /*00ae*/ 	.short	(.L_61 - .L_60)
	.align		4
.L_60:
        /*00b0*/ 	.word	index@(.nv.constant0._Z25global_bucket_worker_sortIlEvPT_S1_Piiiii)
        /*00b4*/ 	.short	0x0380
        /*00b6*/ 	.short	0x0028


	//----- nvinfo : EIATTR_SW_WAR
	.align		4
.L_61:
        /*00b8*/ 	.byte	0x04, 0x36
        /*00ba*/ 	.short	(.L_63 - .L_62)
.L_62:
        /*00bc*/ 	.word	0x00000008
.L_63:


//--------------------- .nv.info._Z28global_bucket_worker_collectIlEvPT_S1_Piiiii --------------------------
	.section	.nv.info._Z28global_bucket_worker_collectIlEvPT_S1_Piiiii,"",@"SHT_CUDA_INFO"
	.sectionflags	@""
	.align	4


	//----- nvinfo : EIATTR_CUDA_API_VERSION
	.align		4
        /*0000*/ 	.byte	0x04, 0x37
        /*0002*/ 	.short	(.L_65 - .L_64)
.L_64:
        /*0004*/ 	.word	0x00000082


	//----- nvinfo : EIATTR_KPARAM_INFO
	.align		4
.L_65:
        /*0008*/ 	.byte	0x04, 0x17
        /*000a*/ 	.short	(.L_67 - .L_66)
.L_66:
        /*000c*/ 	.word	0x00000000
        /*0010*/ 	.short	0x0006
        /*0012*/ 	.short	0x0024
        /*0014*/ 	.byte	0x00, 0xf0, 0x11, 0x00


	//----- nvinfo : EIATTR_KPARAM_INFO
	.align		4
.L_67:
        /*0018*/ 	.byte	0x04, 0x17
        /*001a*/ 	.short	(.L_69 - .L_68)
.L_68:
        /*001c*/ 	.word	0x00000000
        /*0020*/ 	.short	0x0005
        /*0022*/ 	.short	0x0020
        /*0024*/ 	.byte	0x00, 0xf0, 0x11, 0x00


	//----- nvinfo : EIATTR_KPARAM_INFO
	.align		4
.L_69:
        /*0028*/ 	.byte	0x04, 0x17
        /*002a*/ 	.short	(.L_71 - .L_70)
.L_70:
        /*002c*/ 	.word	0x00000000
        /*0030*/ 	.short	0x0004
        /*0032*/ 	.short	0x001c
        /*0034*/ 	.byte	0x00, 0xf0, 0x11, 0x00


	//----- nvinfo : EIATTR_KPARAM_INFO
	.align		4
.L_71:
        /*0038*/ 	.byte	0x04, 0x17
        /*003a*/ 	.short	(.L_73 - .L_72)
.L_72:
        /*003c*/ 	.word	0x00000000
        /*0040*/ 	.short	0x0003
        /*0042*/ 	.short	0x0018
        /*0044*/ 	.byte	0x00, 0xf0, 0x11, 0x00


	//----- nvinfo : EIATTR_KPARAM_INFO
	.align		4
.L_73:
        /*0048*/ 	.byte	0x04, 0x17
        /*004a*/ 	.short	(.L_75 - .L_74)
.L_74:
        /*004c*/ 	.word	0x00000000
        /*0050*/ 	.short	0x0002
        /*0052*/ 	.short	0x0010
        /*0054*/ 	.byte	0x00, 0xf5, 0x21, 0x00


	//----- nvinfo : EIATTR_KPARAM_INFO
	.align		4
.L_75:
        /*0058*/ 	.byte	0x04, 0x17
        /*005a*/ 	.short	(.L_77 - .L_76)
.L_76:
        /*005c*/ 	.word	0x00000000
        /*0060*/ 	.short	0x0001
        /*0062*/ 	.short	0x0008
        /*0064*/ 	.byte	0x00, 0xf5, 0x21, 0x00


	//----- nvinfo : EIATTR_KPARAM_INFO
	.align		4
.L_77:
        /*0068*/ 	.byte	0x04, 0x17
        /*006a*/ 	.short	(.L_79 - .L_78)
.L_78:
        /*006c*/ 	.word	0x00000000
        /*0070*/ 	.short	0x0000
        /*0072*/ 	.short	0x0000
        /*0074*/ 	.byte	0x00, 0xf5, 0x21, 0x00


	//----- nvinfo : EIATTR_SPARSE_MMA_MASK
	.align		4
.L_79:
        /*0078*/ 	.byte	0x03, 0x50
        /*007a*/ 	.short	0x0000


	//----- nvinfo : EIATTR_MAXREG_COUNT
	.align		4
        /*007c*/ 	.byte	0x03, 0x1b
        /*007e*/ 	.short	0x00ff


	//----- nvinfo : EIATTR_MERCURY_ISA_VERSION
	.align		4
        /*0080*/ 	.byte	0x03, 0x5f
        /*0082*/ 	.short	0x0101


	//----- nvinfo : EIATTR_VRC_CTA_INIT_COUNT
	.align		4
        /*0084*/ 	.byte	0x02, 0x4a
	.zero		1
	.zero		1


	//----- nvinfo : EIATTR_EXIT_INSTR_OFFSETS
	.align		4
        /*0088*/ 	.byte	0x04, 0x1c
        /*008a*/ 	.short	(.L_81 - .L_80)


	//   ....[0]....
.L_80:
        /*008c*/ 	.word	0x00000090


	//   ....[1]....
        /*0090*/ 	.word	0x00000100


	//   ....[2]....
        /*0094*/ 	.word	0x000009a0


	//   ....[3]....
        /*0098*/ 	.word	0x00000da0


	//   ....[4]....
        /*009c*/ 	.word	0x00000ff0


	//   ....[5]....
        /*00a0*/ 	.word	0x00001070


	//   ....[6]....
        /*00a4*/ 	.word	0x00001100


	//----- nvinfo : EIATTR_CRS_STACK_SIZE
	.align		4
.L_81:
        /*00a8*/ 	.byte	0x04, 0x1e
        /*00aa*/ 	.short	(.L_83 - .L_82)
.L_82:
        /*00ac*/ 	.word	0x00000000


	//----- nvinfo : EIATTR_CBANK_PARAM_SIZE
	.align		4
.L_83:
        /*00b0*/ 	.byte	0x03, 0x19
        /*00b2*/ 	.short	0x0028


	//----- nvinfo : EIATTR_PARAM_CBANK
	.align		4
        /*00b4*/ 	.byte	0x04, 0x0a
        /*00b6*/ 	.short	(.L_85 - .L_84)
	.align		4
.L_84:
        /*00b8*/ 	.word	index@(.nv.constant0._Z28global_bucket_worker_collectIlEvPT_S1_Piiiii)
        /*00bc*/ 	.short	0x0380
        /*00be*/ 	.short	0x0028


	//----- nvinfo : EIATTR_SW_WAR
	.align		4
.L_85:
        /*00c0*/ 	.byte	0x04, 0x36
        /*00c2*/ 	.short	(.L_87 - .L_86)
.L_86:
        /*00c4*/ 	.word	0x00000008
.L_87:


//--------------------- .nv.callgraph             --------------------------
	.section	.nv.callgraph,"",@"SHT_CUDA_CALLGRAPH"
	.align	4
	.sectionentsize	8
	.align		4
        /*0000*/ 	.word	0x00000000
	.align		4
        /*0004*/ 	.word	0xffffffff
	.align		4
        /*0008*/ 	.word	0x00000000
	.align		4
        /*000c*/ 	.word	0xfffffffe
	.align		4
        /*0010*/ 	.word	0x00000000
	.align		4
        /*0014*/ 	.word	0xfffffffd
	.align		4
        /*0018*/ 	.word	0x00000000
	.align		4
        /*001c*/ 	.word	0xfffffffc


//--------------------- .text._Z26global_bucket_worker_mergeIlEvPT_S1_Piiiii --------------------------
	.section	.text._Z26global_bucket_worker_mergeIlEvPT_S1_Piiiii,"ax",@progbits
	.align	128
        .global         _Z26global_bucket_worker_mergeIlEvPT_S1_Piiiii
        .type           _Z26global_bucket_worker_mergeIlEvPT_S1_Piiiii,@function
        .size           _Z26global_bucket_worker_mergeIlEvPT_S1_Piiiii,(.L_x_41 - _Z26global_bucket_worker_mergeIlEvPT_S1_Piiiii)
        .other          _Z26global_bucket_worker_mergeIlEvPT_S1_Piiiii,@"STO_CUDA_ENTRY STV_DEFAULT"
_Z26global_bucket_worker_mergeIlEvPT_S1_Piiiii:
.text._Z26global_bucket_worker_mergeIlEvPT_S1_Piiiii:
[----:B------:R-:W-:Y:S08]  /*0000*/  LDC R1, c[0x0][0x37c] ;  /* 0x0000df00ff017b82 */ /* 0x000ff00000000800 */
[----:B------:R-:W0:Y:S02]  /*0010*/  LDC R0, c[0x0][0x3a0] ;  /* 0x0000e800ff007b82 */ /* 0x000e240000000800 */
[----:B0-----:R-:W-:-:S13]  /*0020*/  ISETP.NE.AND P0, PT, R0, 0x1f, PT ;  /* 0x0000001f0000780c */ /* 0x001fda0003f05270 */
[----:B------:R-:W-:Y:S05]  /*0030*/  @!P0 EXIT ;  /* 0x000000000000894d */ /* 0x000fea0003800000 */
[----:B------:R-:W0:Y:S01]  /*0040*/  LDCU.64 UR4, c[0x0][0x388] ;  /* 0x00007100ff0477ac */ /* 0x000e220008000a00 */
[----:B------:R-:W-:Y:S02]  /*0050*/  IMAD.MOV.U32 R3, RZ, RZ, 0x1 ;  /* 0x00000001ff037424 */ /* 0x000fe400078e00ff */
[----:B------:R-:W-:Y:S01]  /*0060*/  IMAD.MOV.U32 R7, RZ, RZ, RZ ;  /* 0x000000ffff077224 */ /* 0x000fe200078e00ff */
[----:B------:R-:W1:Y:S02]  /*0070*/  LDCU.64 UR8, c[0x0][0x380] ;  /* 0x00007000ff0877ac */ /* 0x000e640008000a00 */
[----:B------:R-:W-:Y:S01]  /*0080*/  SHF.L.U32 R0, R3, R0, RZ ;  /* 0x0000000003007219 */ /* 0x000fe200000006ff */
[----:B------:R-:W2:Y:S01]  /*0090*/  LDCU.64 UR6, c[0x0][0x358] ;  /* 0x00006b00ff0677ac */ /* 0x000ea20008000a00 */
[----:B0-----:R-:W-:Y:S01]  /*00a0*/  UIADD3 UR4, UP0, UPT, UR4, 0x40, URZ ;  /* 0x0000004004047890 */ /* 0x001fe2000ff1e0ff */
[----:B-1----:R-:W-:-:S03]  /*00b0*/  IMAD.U32 R2, RZ, RZ, UR8 ;  /* 0x00000008ff027e24 */ /* 0x002fc6000f8e00ff */
[----:B------:R-:W-:Y:S01]  /*00c0*/  UIADD3.X UR5, UPT, UPT, URZ, UR5, URZ, UP0, !UPT ;  /* 0x00000005ff057290 */ /* 0x000fe200087fe4ff */
[----:B------:R-:W-:-:S11]  /*00d0*/  IMAD.U32 R3, RZ, RZ, UR9 ;  /* 0x00000009ff037e24 */ /* 0x000fd6000f8e00ff */
.L_x_5:
[----:B0-----:R-:W0:Y:S01]  /*00e0*/  LDC.64 R4, c[0x0][0x390] ;  /* 0x0000e400ff047b82 */ /* 0x001e220000000a00 */
[----:B-1----:R-:W1:Y:S01]  /*00f0*/  LDCU UR8, c[0x0][0x398] ;  /* 0x00007300ff0877ac */ /* 0x002e620008000800 */
[----:B0-----:R-:W-:-:S05]  /*0100*/  IMAD.WIDE.U32 R4, R7, 0x4, R4 ;  /* 0x0000000407047825 */ /* 0x001fca00078e0004 */
[----:B--2-4-:R-:W2:Y:S01]  /*0110*/  LDG.E R8, desc[UR6][R4.64] ;  /* 0x0000000604087981 */ /* 0x014ea2000c1e1900 */
[C---:B-1----:R-:W-:Y:S02]  /*0120*/  IMAD R6, R7.reuse, UR8, RZ ;  /* 0x0000000807067c24 */ /* 0x042fe4000f8e02ff */
[----:B------:R-:W-:-:S05]  /*0130*/  VIADD R7, R7, 0x1 ;  /* 0x0000000107077836 */ /* 0x000fca0000000000 */
[----:B------:R-:W-:Y:S02]  /*0140*/  ISETP.NE.AND P0, PT, R7, R0, PT ;  /* 0x000000000700720c */ /* 0x000fe40003f05270 */
[----:B--2---:R-:W-:-:S13]  /*0150*/  ISETP.GE.AND P1, PT, R8, 0x1, PT ;  /* 0x000000010800780c */ /* 0x004fda0003f26270 */
[----:B---3--:R-:W-:Y:S05]  /*0160*/  @!P1 BRA `(.L_x_0) ;  /* 0x0000000400dc9947 */ /* 0x008fea0003800000 */
[C---:B------:R-:W-:Y:S01]  /*0170*/  ISETP.GE.U32.AND P2, PT, R8.reuse, 0x10, PT ;  /* 0x000000100800780c */ /* 0x040fe20003f46070 */
[----:B------:R-:W-:Y:S01]  /*0180*/  IMAD.MOV.U32 R11, RZ, RZ, RZ ;  /* 0x000000ffff0b7224 */ /* 0x000fe200078e00ff */
[----:B------:R-:W-:Y:S02]  /*0190*/  LOP3.LUT R28, R8, 0xf, RZ, 0xc0, !PT ;  /* 0x0000000f081c7812 */ /* 0x000fe400078ec0ff */
[----:B------:R-:W-:Y:S02]  /*01a0*/  SHF.R.S32.HI R9, RZ, 0x1f, R6 ;  /* 0x0000001fff097819 */ /* 0x000fe40000011406 */
[----:B------:R-:W-:-:S07]  /*01b0*/  ISETP.NE.AND P1, PT, R28, RZ, PT ;  /* 0x000000ff1c00720c */ /* 0x000fce0003f25270 */
[----:B------:R-:W-:Y:S06]  /*01c0*/  @!P2 BRA `(.L_x_1) ;  /* 0x0000000000c4a947 */ /* 0x000fec0003800000 */
[----:B------:R-:W-:Y:S02]  /*01d0*/  IADD3 R24, P3, PT, R2, 0x40, RZ ;  /* 0x0000004002187810 */ /* 0x000fe40007f7e0ff */
[----:B------:R-:W-:Y:S02]  /*01e0*/  LOP3.LUT R11, R8, 0x7ffffff0, RZ, 0xc0, !PT ;  /* 0x7ffffff0080b7812 */ /* 0x000fe400078ec0ff */
[C---:B------:R-:W-:Y:S01]  /*01f0*/  LEA R26, P2, R6.reuse, UR4, 0x3 ;  /* 0x00000004061a7c11 */ /* 0x040fe2000f8418ff */
[----:B------:R-:W-:Y:S02]  /*0200*/  IMAD.X R25, RZ, RZ, R3, P3 ;  /* 0x000000ffff197224 */ /* 0x000fe400018e0603 */
[----:B------:R-:W-:Y:S01]  /*0210*/  IMAD.MOV R10, RZ, RZ, -R11 ;  /* 0x000000ffff0a7224 */ /* 0x000fe200078e0a0b */
[----:B------:R-:W-:-:S09]  /*0220*/  LEA.HI.X R27, R6, UR5, R9, 0x3, P2 ;  /* 0x00000005061b7c11 */ /* 0x000fd200090f1c09 */
.L_x_2:
[----:B------:R-:W-:Y:S02]  /*0230*/  IMAD.MOV.U32 R14, RZ, RZ, R26 ;  /* 0x000000ffff0e7224 */ /* 0x000fe400078e001a */
[----:B------:R-:W-:-:S05]  /*0240*/  IMAD.MOV.U32 R15, RZ, RZ, R27 ;  /* 0x000000ffff0f7224 */ /* 0x000fca00078e001b */
[----:B0-----:R-:W2:Y:S01]  /*0250*/  LDG.E.64 R16, desc[UR6][R14.64+-0x40] ;  /* 0xffffc0060e107981 */ /* 0x001ea2000c1e1b00 */
[----:B------:R-:W-:Y:S02]  /*0260*/  IMAD.MOV.U32 R12, RZ, RZ, R24 ;  /* 0x000000ffff0c7224 */ /* 0x000fe400078e0018 */
[----:B------:R-:W-:-:S05]  /*0270*/  IMAD.MOV.U32 R13, RZ, RZ, R25 ;  /* 0x000000ffff0d7224 */ /* 0x000fca00078e0019 */
[----:B--2---:R0:W-:Y:S04]  /*0280*/  STG.E.64 desc[UR6][R12.64+-0x40], R16 ;  /* 0xffffc0100c007986 */ /* 0x0041e8000c101b06 */
[----:B------:R-:W2:Y:S04]  /*0290*/  LDG.E.64 R18, desc[UR6][R14.64+-0x38] ;  /* 0xffffc8060e127981 */ /* 0x000ea8000c1e1b00 */
[----:B--2---:R1:W-:Y:S04]  /*02a0*/  STG.E.64 desc[UR6][R12.64+-0x38], R18 ;  /* 0xffffc8120c007986 */ /* 0x0043e8000c101b06 */
[----:B------:R-:W2:Y:S04]  /*02b0*/  LDG.E.64 R20, desc[UR6][R14.64+-0x30] ;  /* 0xffffd0060e147981 */ /* 0x000ea8000c1e1b00 */
[----:B--2---:R2:W-:Y:S04]  /*02c0*/  STG.E.64 desc[UR6][R12.64+-0x30], R20 ;  /* 0xffffd0140c007986 */ /* 0x0045e8000c101b06 */
[----:B------:R-:W3:Y:S04]  /*02d0*/  LDG.E.64 R22, desc[UR6][R14.64+-0x28] ;  /* 0xffffd8060e167981 */ /* 0x000ee8000c1e1b00 */
[----:B---3--:R3:W-:Y:S04]  /*02e0*/  STG.E.64 desc[UR6][R12.64+-0x28], R22 ;  /* 0xffffd8160c007986 */ /* 0x0087e8000c101b06 */
[----:B------:R-:W4:Y:S04]  /*02f0*/  LDG.E.64 R24, desc[UR6][R14.64+-0x20] ;  /* 0xffffe0060e187981 */ /* 0x000f28000c1e1b00 */
[----:B----4-:R4:W-:Y:S04]  /*0300*/  STG.E.64 desc[UR6][R12.64+-0x20], R24 ;  /* 0xffffe0180c007986 */ /* 0x0109e8000c101b06 */
[----:B------:R-:W5:Y:S04]  /*0310*/  LDG.E.64 R26, desc[UR6][R14.64+-0x18] ;  /* 0xffffe8060e1a7981 */ /* 0x000f68000c1e1b00 */
[----:B-----5:R5:W-:Y:S04]  /*0320*/  STG.E.64 desc[UR6][R12.64+-0x18], R26 ;  /* 0xffffe81a0c007986 */ /* 0x020be8000c101b06 */
[----:B0-----:R-:W2:Y:S04]  /*0330*/  LDG.E.64 R16, desc[UR6][R14.64+-0x10] ;  /* 0xfffff0060e107981 */ /* 0x001ea8000c1e1b00 */
[----:B--2---:R0:W-:Y:S04]  /*0340*/  STG.E.64 desc[UR6][R12.64+-0x10], R16 ;  /* 0xfffff0100c007986 */ /* 0x0041e8000c101b06 */
[----:B-1----:R-:W2:Y:S04]  /*0350*/  LDG.E.64 R18, desc[UR6][R14.64+-0x8] ;  /* 0xfffff8060e127981 */ /* 0x002ea8000c1e1b00 */
[----:B--2---:R1:W-:Y:S04]  /*0360*/  STG.E.64 desc[UR6][R12.64+-0x8], R18 ;  /* 0xfffff8120c007986 */ /* 0x0043e8000c101b06 */
[----:B------:R-:W2:Y:S04]  /*0370*/  LDG.E.64 R20, desc[UR6][R14.64] ;  /* 0x000000060e147981 */ /* 0x000ea8000c1e1b00 */
[----:B--2---:R2:W-:Y:S04]  /*0380*/  STG.E.64 desc[UR6][R12.64], R20 ;  /* 0x000000140c007986 */ /* 0x0045e8000c101b06 */
[----:B---3--:R-:W3:Y:S04]  /*0390*/  LDG.E.64 R22, desc[UR6][R14.64+0x8] ;  /* 0x000008060e167981 */ /* 0x008ee8000c1e1b00 */
[----:B---3--:R3:W-:Y:S04]  /*03a0*/  STG.E.64 desc[UR6][R12.64+0x8], R22 ;  /* 0x000008160c007986 */ /* 0x0087e8000c101b06 */
[----:B----4-:R-:W4:Y:S04]  /*03b0*/  LDG.E.64 R24, desc[UR6][R14.64+0x10] ;  /* 0x000010060e187981 */ /* 0x010f28000c1e1b00 */
[----:B----4-:R-:W-:Y:S04]  /*03c0*/  STG.E.64 desc[UR6][R12.64+0x10], R24 ;  /* 0x000010180c007986 */ /* 0x010fe8000c101b06 */
[----:B-----5:R-:W4:Y:S04]  /*03d0*/  LDG.E.64 R26, desc[UR6][R14.64+0x18] ;  /* 0x000018060e1a7981 */ /* 0x020f28000c1e1b00 */
[----:B----4-:R4:W-:Y:S04]  /*03e0*/  STG.E.64 desc[UR6][R12.64+0x18], R26 ;  /* 0x0000181a0c007986 */ /* 0x0109e8000c101b06 */
[----:B0-----:R-:W5:Y:S04]  /*03f0*/  LDG.E.64 R16, desc[UR6][R14.64+0x20] ;  /* 0x000020060e107981 */ /* 0x001f68000c1e1b00 */
[----:B-----5:R0:W-:Y:S04]  /*0400*/  STG.E.64 desc[UR6][R12.64+0x20], R16 ;  /* 0x000020100c007986 */ /* 0x0201e8000c101b06 */
[----:B-1----:R-:W5:Y:S04]  /*0410*/  LDG.E.64 R18, desc[UR6][R14.64+0x28] ;  /* 0x000028060e127981 */ /* 0x002f68000c1e1b00 */
[----:B-----5:R0:W-:Y:S04]  /*0420*/  STG.E.64 desc[UR6][R12.64+0x28], R18 ;  /* 0x000028120c007986 */ /* 0x0201e8000c101b06 */
[----:B--2---:R-:W2:Y:S01]  /*0430*/  LDG.E.64 R20, desc[UR6][R14.64+0x30] ;  /* 0x000030060e147981 */ /* 0x004ea2000c1e1b00 */
[----:B------:R-:W-:-:S05]  /*0440*/  VIADD R10, R10, 0x10 ;  /* 0x000000100a0a7836 */ /* 0x000fca0000000000 */
[----:B------:R-:W-:Y:S01]  /*0450*/  ISETP.NE.AND P2, PT, R10, RZ, PT ;  /* 0x000000ff0a00720c */ /* 0x000fe20003f45270 */
[----:B--2---:R0:W-:Y:S04]  /*0460*/  STG.E.64 desc[UR6][R12.64+0x30], R20 ;  /* 0x000030140c007986 */ /* 0x0041e8000c101b06 */
[----:B---3--:R-:W2:Y:S01]  /*0470*/  LDG.E.64 R22, desc[UR6][R14.64+0x38] ;  /* 0x000038060e167981 */ /* 0x008ea2000c1e1b00 */
[----:B----4-:R-:W-:Y:S02]  /*0480*/  IADD3 R26, P3, PT, R14, 0x80, RZ ;  /* 0x000000800e1a7810 */ /* 0x010fe40007f7e0ff */
[----:B------:R-:W-:-:S03]  /*0490*/  IADD3 R24, P4, PT, R12, 0x80, RZ ;  /* 0x000000800c187810 */ /* 0x000fc60007f9e0ff */
[----:B------:R-:W-:Y:S02]  /*04a0*/  IMAD.X R27, RZ, RZ, R15, P3 ;  /* 0x000000ffff1b7224 */ /* 0x000fe400018e060f */
[----:B------:R-:W-:Y:S01]  /*04b0*/  IMAD.X R25, RZ, RZ, R13, P4 ;  /* 0x000000ffff197224 */ /* 0x000fe200020e060d */
[----:B--2---:R0:W-:Y:S01]  /*04c0*/  STG.E.64 desc[UR6][R12.64+0x38], R22 ;  /* 0x000038160c007986 */ /* 0x0041e2000c101b06 */
[----:B------:R-:W-:Y:S06]  /*04d0*/  @P2 BRA `(.L_x_2) ;  /* 0xfffffffc00542947 */ /* 0x000fec000383ffff */
.L_x_1:
[----:B------:R-:W-:Y:S05]  /*04e0*/  @!P1 BRA `(.L_x_0) ;  /* 0x0000000000fc9947 */ /* 0x000fea0003800000 */
[----:B------:R-:W-:Y:S02]  /*04f0*/  ISETP.GE.U32.AND P1, PT, R28, 0x8, PT ;  /* 0x000000081c00780c */ /* 0x000fe40003f26070 */
[----:B------:R-:W-:-:S04]  /*0500*/  LOP3.LUT R10, R8, 0x7, RZ, 0xc0, !PT ;  /* 0x00000007080a7812 */ /* 0x000fc800078ec0ff */
[----:B------:R-:W-:-:S07]  /*0510*/  ISETP.NE.AND P2, PT, R10, RZ, PT ;  /* 0x000000ff0a00720c */ /* 0x000fce0003f45270 */
[----:B------:R-:W-:Y:S06]  /*0520*/  @!P1 BRA `(.L_x_3) ;  /* 0x00000000005c9947 */ /* 0x000fec0003800000 */
[----:B------:R-:W1:Y:S01]  /*0530*/  LDC.64 R14, c[0x0][0x388] ;  /* 0x0000e200ff0e7b82 */ /* 0x000e620000000a00 */
[----:B0-----:R-:W-:-:S05]  /*0540*/  IADD3 R12, P1, PT, R6, R11, RZ ;  /* 0x0000000b060c7210 */ /* 0x001fca0007f3e0ff */
[----:B------:R-:W-:Y:S01]  /*0550*/  IMAD.X R13, RZ, RZ, R9, P1 ;  /* 0x000000ffff0d7224 */ /* 0x000fe200008e0609 */
[----:B-1----:R-:W-:-:S04]  /*0560*/  LEA R14, P1, R12, R14, 0x3 ;  /* 0x0000000e0c0e7211 */ /* 0x002fc800078218ff */
[----:B------:R-:W-:-:S05]  /*0570*/  LEA.HI.X R15, R12, R15, R13, 0x3, P1 ;  /* 0x0000000f0c0f7211 */ /* 0x000fca00008f1c0d */
[----:B------:R-:W2:Y:S01]  /*0580*/  LDG.E.64 R16, desc[UR6][R14.64] ;  /* 0x000000060e107981 */ /* 0x000ea2000c1e1b00 */
[----:B------:R-:W-:-:S05]  /*0590*/  IMAD.WIDE.U32 R12, R11, 0x8, R2 ;  /* 0x000000080b0c7825 */ /* 0x000fca00078e0002 */
[----:B--2---:R0:W-:Y:S04]  /*05a0*/  STG.E.64 desc[UR6][R12.64], R16 ;  /* 0x000000100c007986 */ /* 0x0041e8000c101b06 */
[----:B------:R-:W2:Y:S04]  /*05b0*/  LDG.E.64 R18, desc[UR6][R14.64+0x8] ;  /* 0x000008060e127981 */ /* 0x000ea8000c1e1b00 */
[----:B--2---:R1:W-:Y:S04]  /*05c0*/  STG.E.64 desc[UR6][R12.64+0x8], R18 ;  /* 0x000008120c007986 */ /* 0x0043e8000c101b06 */
[----:B------:R-:W2:Y:S04]  /*05d0*/  LDG.E.64 R20, desc[UR6][R14.64+0x10] ;  /* 0x000010060e147981 */ /* 0x000ea8000c1e1b00 */
[----:B--2---:R2:W-:Y:S04]  /*05e0*/  STG.E.64 desc[UR6][R12.64+0x10], R20 ;  /* 0x000010140c007986 */ /* 0x0045e8000c101b06 */
[----:B------:R-:W3:Y:S04]  /*05f0*/  LDG.E.64 R22, desc[UR6][R14.64+0x18] ;  /* 0x000018060e167981 */ /* 0x000ee8000c1e1b00 */
[----:B---3--:R2:W-:Y:S04]  /*0600*/  STG.E.64 desc[UR6][R12.64+0x18], R22 ;  /* 0x000018160c007986 */ /* 0x0085e8000c101b06 */
[----:B------:R-:W3:Y:S04]  /*0610*/  LDG.E.64 R24, desc[UR6][R14.64+0x20] ;  /* 0x000020060e187981 */ /* 0x000ee8000c1e1b00 */
[----:B---3--:R2:W-:Y:S04]  /*0620*/  STG.E.64 desc[UR6][R12.64+0x20], R24 ;  /* 0x000020180c007986 */ /* 0x0085e8000c101b06 */
[----:B------:R-:W3:Y:S04]  /*0630*/  LDG.E.64 R26, desc[UR6][R14.64+0x28] ;  /* 0x000028060e1a7981 */ /* 0x000ee8000c1e1b00 */
[----:B---3--:R2:W-:Y:S04]  /*0640*/  STG.E.64 desc[UR6][R12.64+0x28], R26 ;  /* 0x0000281a0c007986 */ /* 0x0085e8000c101b06 */
[----:B0-----:R-:W3:Y:S04]  /*0650*/  LDG.E.64 R16, desc[UR6][R14.64+0x30] ;  /* 0x000030060e107981 */ /* 0x001ee8000c1e1b00 */
[----:B---3--:R2:W-:Y:S04]  /*0660*/  STG.E.64 desc[UR6][R12.64+0x30], R16 ;  /* 0x000030100c007986 */ /* 0x0085e8000c101b06 */
[----:B-1----:R-:W3:Y:S01]  /*0670*/  LDG.E.64 R18, desc[UR6][R14.64+0x38] ;  /* 0x000038060e127981 */ /* 0x002ee2000c1e1b00 */
[----:B------:R-:W-:-:S03]  /*0680*/  VIADD R11, R11, 0x8 ;  /* 0x000000080b0b7836 */ /* 0x000fc60000000000 */
[----:B---3--:R2:W-:Y:S04]  /*0690*/  STG.E.64 desc[UR6][R12.64+0x38], R18 ;  /* 0x000038120c007986 */ /* 0x0085e8000c101b06 */
.L_x_3:
[----:B------:R-:W-:Y:S05]  /*06a0*/  @!P2 BRA `(.L_x_0) ;  /* 0x00000000008ca947 */ /* 0x000fea0003800000 */
[----:B------:R-:W-:Y:S02]  /*06b0*/  ISETP.GE.U32.AND P1, PT, R10, 0x4, PT ;  /* 0x000000040a00780c */ /* 0x000fe40003f26070 */
[----:B------:R-:W-:-:S04]  /*06c0*/  LOP3.LUT R8, R8, 0x3, RZ, 0xc0, !PT ;  /* 0x0000000308087812 */ /* 0x000fc800078ec0ff */
[----:B------:R-:W-:-:S07]  /*06d0*/  ISETP.NE.AND P2, PT, R8, RZ, PT ;  /* 0x000000ff0800720c */ /* 0x000fce0003f45270 */
[----:B------:R-:W-:Y:S06]  /*06e0*/  @!P1 BRA `(.L_x_4) ;  /* 0x00000000003c9947 */ /* 0x000fec0003800000 */
[----:B------:R-:W1:Y:S01]  /*06f0*/  LDC.64 R14, c[0x0][0x388] ;  /* 0x0000e200ff0e7b82 */ /* 0x000e620000000a00 */
[----:B------:R-:W-:-:S05]  /*0700*/  IADD3 R10, P1, PT, R6, R11, RZ ;  /* 0x0000000b060a7210 */ /* 0x000fca0007f3e0ff */
[----:B0-2---:R-:W-:Y:S01]  /*0710*/  IMAD.X R13, RZ, RZ, R9, P1 ;  /* 0x000000ffff0d7224 */ /* 0x005fe200008e0609 */
        /* <DEDUP_REMOVED lines=9> */
[----:B------:R-:W2:Y:S01]  /*07b0*/  LDG.E.64 R20, desc[UR6][R12.64+0x18] ;  /* 0x000018060c147981 */ /* 0x000ea2000c1e1b00 */
[----:B------:R-:W-:-:S03]  /*07c0*/  VIADD R11, R11, 0x4 ;  /* 0x000000040b0b7836 */ /* 0x000fc60000000000 */
[----:B--2---:R1:W-:Y:S04]  /*07d0*/  STG.E.64 desc[UR6][R22.64+0x18], R20 ;  /* 0x0000181416007986 */ /* 0x0043e8000c101b06 */
.L_x_4:
[----:B------:R-:W-:Y:S05]  /*07e0*/  @!P2 BRA `(.L_x_0) ;  /* 0x00000000003ca947 */ /* 0x000fea0003800000 */
[----:B-1----:R-:W1:Y:S01]  /*07f0*/  LDC.64 R14, c[0x0][0x388] ;  /* 0x0000e200ff0e7b82 */ /* 0x002e620000000a00 */
[----:B------:R-:W-:-:S05]  /*0800*/  IADD3 R6, P1, PT, R6, R11, RZ ;  /* 0x0000000b06067210 */ /* 0x000fca0007f3e0ff */
[----:B------:R-:W-:Y:S01]  /*0810*/  IMAD.X R9, RZ, RZ, R9, P1 ;  /* 0x000000ffff097224 */ /* 0x000fe200008e0609 */
[----:B-1----:R-:W-:-:S04]  /*0820*/  LEA R14, P1, R6, R14, 0x3 ;  /* 0x0000000e060e7211 */ /* 0x002fc800078218ff */
[----:B------:R-:W-:-:S05]  /*0830*/  LEA.HI.X R15, R6, R15, R9, 0x3, P1 ;  /* 0x0000000f060f7211 */ /* 0x000fca00008f1c09 */
[----:B0-2---:R-:W2:Y:S01]  /*0840*/  LDG.E.64 R12, desc[UR6][R14.64] ;  /* 0x000000060e0c7981 */ /* 0x005ea2000c1e1b00 */
[----:B------:R-:W-:Y:S01]  /*0850*/  ISETP.NE.AND P1, PT, R8, 0x1, PT ;  /* 0x000000010800780c */ /* 0x000fe20003f25270 */
[----:B------:R-:W-:-:S05]  /*0860*/  IMAD.WIDE.U32 R16, R11, 0x8, R2 ;  /* 0x000000080b107825 */ /* 0x000fca00078e0002 */
[----:B--2---:R3:W-:Y:S07]  /*0870*/  STG.E.64 desc[UR6][R16.64], R12 ;  /* 0x0000000c10007986 */ /* 0x0047ee000c101b06 */
[----:B------:R-:W-:Y:S05]  /*0880*/  @!P1 BRA `(.L_x_0) ;  /* 0x0000000000149947 */ /* 0x000fea0003800000 */
[----:B------:R-:W2:Y:S01]  /*0890*/  LDG.E.64 R10, desc[UR6][R14.64+0x8] ;  /* 0x000008060e0a7981 */ /* 0x000ea2000c1e1b00 */
[----:B------:R-:W-:-:S03]  /*08a0*/  ISETP.NE.AND P1, PT, R8, 0x2, PT ;  /* 0x000000020800780c */ /* 0x000fc60003f25270 */
[----:B--2---:R4:W-:Y:S10]  /*08b0*/  STG.E.64 desc[UR6][R16.64+0x8], R10 ;  /* 0x0000080a10007986 */ /* 0x0049f4000c101b06 */
[----:B------:R-:W2:Y:S04]  /*08c0*/  @P1 LDG.E.64 R8, desc[UR6][R14.64+0x10] ;  /* 0x000010060e081981 */ /* 0x000ea8000c1e1b00 */
[----:B--2---:R4:W-:Y:S02]  /*08d0*/  @P1 STG.E.64 desc[UR6][R16.64+0x10], R8 ;  /* 0x0000100810001986 */ /* 0x0049e4000c101b06 */
.L_x_0:
[----:B------:R-:W5:Y:S02]  /*08e0*/  LDG.E R5, desc[UR6][R4.64] ;  /* 0x0000000604057981 */ /* 0x000f64000c1e1900 */
[----:B-----5:R-:W-:Y:S01]  /*08f0*/  IMAD.WIDE R2, R5, 0x8, R2 ;  /* 0x0000000805027825 */ /* 0x020fe200078e0202 */
[----:B------:R-:W-:Y:S06]  /*0900*/  @P0 BRA `(.L_x_5) ;  /* 0xfffffff400f40947 */ /* 0x000fec000383ffff */
[----:B------:R-:W-:Y:S05]  /*0910*/  EXIT ;  /* 0x000000000000794d */ /* 0x000fea0003800000 */
.L_x_6:
[----:B------:R-:W-:-:S00]  /*0920*/  BRA `(.L_x_6) ;  /* 0xfffffffc00fc7947 */ /* 0x000fc0000383ffff */
[----:B------:R-:W-:-:S00]  /*0930*/  NOP ;  /* 0x0000000000007918 */ /* 0x000fc00000000000 */
        /* <DEDUP_REMOVED lines=12> */
.L_x_41:


//--------------------- .text._Z25global_bucket_worker_sortIlEvPT_S1_Piiiii --------------------------
	.section	.text._Z25global_bucket_worker_sortIlEvPT_S1_Piiiii,"ax",@progbits
	.align	128
        .global         _Z25global_bucket_worker_sortIlEvPT_S1_Piiiii
        .type           _Z25global_bucket_worker_sortIlEvPT_S1_Piiiii,@function
        .size           _Z25global_bucket_worker_sortIlEvPT_S1_Piiiii,(.L_x_42 - _Z25global_bucket_worker_sortIlEvPT_S1_Piiiii)
        .other          _Z25global_bucket_worker_sortIlEvPT_S1_Piiiii,@"STO_CUDA_ENTRY STV_DEFAULT"
_Z25global_bucket_worker_sortIlEvPT_S1_Piiiii:
.text._Z25global_bucket_worker_sortIlEvPT_S1_Piiiii:
[----:B------:R-:W-:Y:S01]  /*0000*/  LDC R1, c[0x0][0x37c] ;  /* 0x0000df00ff017b82 */ /* 0x000fe20000000800 */
[----:B------:R-:W0:Y:S01]  /*0010*/  S2R R0, SR_CTAID.X ;  /* 0x0000000000007919 */ /* 0x000e220000002500 */
[----:B------:R-:W1:Y:S01]  /*0020*/  LDCU UR4, c[0x0][0x3a0] ;  /* 0x00007400ff0477ac */ /* 0x000e620008000800 */
[----:B------:R-:W0:Y:S01]  /*0030*/  S2R R3, SR_TID.X ;  /* 0x0000000000037919 */ /* 0x000e220000002100 */
[----:B------:R-:W0:Y:S01]  /*0040*/  LDCU UR6, c[0x0][0x360] ;  /* 0x00006c00ff0677ac */ /* 0x000e220008000800 */
[----:B------:R-:W-:Y:S02]  /*0050*/  UMOV UR5, 0x1 ;  /* 0x0000000100057882 */ /* 0x000fe40000000000 */
[----:B-1----:R-:W-:Y:S01]  /*0060*/  USHF.L.U32 UR4, UR5, UR4, URZ ;  /* 0x0000000405047299 */ /* 0x002fe200080006ff */
[----:B0-----:R-:W-:-:S05]  /*0070*/  IMAD R0, R0, UR6, R3 ;  /* 0x0000000600007c24 */ /* 0x001fca000f8e0203 */
[----:B------:R-:W-:-:S13]  /*0080*/  ISETP.GE.AND P0, PT, R0, UR4, PT ;  /* 0x0000000400007c0c */ /* 0x000fda000bf06270 */
[----:B------:R-:W-:Y:S05]  /*0090*/  @P0 EXIT ;  /* 0x000000000000094d */ /* 0x000fea0003800000 */
[----:B------:R-:W0:Y:S01]  /*00a0*/  LDC.64 R2, c[0x0][0x390] ;  /* 0x0000e400ff027b82 */ /* 0x000e220000000a00 */
[----:B------:R-:W1:Y:S01]  /*00b0*/  LDCU.64 UR4, c[0x0][0x358] ;  /* 0x00006b00ff0477ac */ /* 0x000e620008000a00 */
[----:B------:R-:W2:Y:S01]  /*00c0*/  LDCU UR6, c[0x0][0x398] ;  /* 0x00007300ff0677ac */ /* 0x000ea20008000800 */
[----:B------:R-:W3:Y:S01]  /*00d0*/  LDCU UR8, c[0x0][0x3a4] ;  /* 0x00007480ff0877ac */ /* 0x000ee20008000800 */
[----:B------:R-:W4:Y:S01]  /*00e0*/  LDCU UR7, c[0x0][0x3a4] ;  /* 0x00007480ff0777ac */ /* 0x000f220008000800 */
[----:B------:R-:W0:Y:S02]  /*00f0*/  LDCU UR9, c[0x0][0x398] ;  /* 0x00007300ff0977ac */ /* 0x000e240008000800 */
[----:B0-----:R-:W-:-:S05]  /*0100*/  IMAD.WIDE R2, R0, 0x4, R2 ;  /* 0x0000000400027825 */ /* 0x001fca00078e0202 */
[----:B-1----:R-:W5:Y:S01]  /*0110*/  LDG.E R5, desc[UR4][R2.64] ;  /* 0x0000000402057981 */ /* 0x002f62000c1e1900 */
[----:B--2---:R-:W-:-:S04]  /*0120*/  IMAD.U32 R19, RZ, RZ, UR6 ;  /* 0x00000006ff137e24 */ /* 0x004fc8000f8e00ff */
[----:B------:R-:W-:-:S04]  /*0130*/  IMAD R0, R0, R19, RZ ;  /* 0x0000001300007224 */ /* 0x000fc800078e02ff */
[----:B-----5:R-:W-:-:S05]  /*0140*/  IMAD.IADD R7, R0, 0x1, R5 ;  /* 0x0000000100077824 */ /* 0x020fca00078e0205 */
[----:B------:R-:W-:-:S13]  /*0150*/  ISETP.GT.AND P0, PT, R7, R19, PT ;  /* 0x000000130700720c */ /* 0x000fda0003f04270 */
[----:B---34-:R-:W-:Y:S05]  /*0160*/  @P0 BRA `(.L_x_7) ;  /* 0x00000008000c0947 */ /* 0x018fea0003800000 */
[----:B------:R-:W-:-:S05]  /*0170*/  VIADD R9, R7, 0xffffffff ;  /* 0xffffffff07097836 */ /* 0x000fca0000000000 */
[----:B------:R-:W-:-:S13]  /*0180*/  ISETP.GE.AND P0, PT, R0, R9, PT ;  /* 0x000000090000720c */ /* 0x000fda0003f06270 */
[----:B------:R-:W-:Y:S05]  /*0190*/  @P0 EXIT ;  /* 0x000000000000094d */ /* 0x000fea0003800000 */
[----:B------:R-:W-:Y:S02]  /*01a0*/  VIADD R4, R5, 0xfffffffe ;  /* 0xfffffffe05047836 */ /* 0x000fe40000000000 */
[----:B------:R-:W-:-:S07]  /*01b0*/  IMAD.MOV.U32 R11, RZ, RZ, RZ ;  /* 0x000000ffff0b7224 */ /* 0x000fce00078e00ff */
.L_x_13:
[----:B------:R-:W-:Y:S01]  /*01c0*/  IMAD.MOV.U32 R8, RZ, RZ, R0 ;  /* 0x000000ffff087224 */ /* 0x000fe200078e0000 */
[----:B------:R-:W-:Y:S01]  /*01d0*/  BSSY.RECONVERGENT B0, `(.L_x_8) ;  /* 0x0000078000007945 */ /* 0x000fe20003800200 */
[----:B------:R-:W-:-:S05]  /*01e0*/  VIADD R0, R0, 0x1 ;  /* 0x0000000100007836 */ /* 0x000fca0000000000 */
[----:B------:R-:W-:-:S13]  /*01f0*/  ISETP.GE.AND P0, PT, R0, R7, PT ;  /* 0x000000070000720c */ /* 0x000fda0003f06270 */
[----:B0-----:R-:W-:Y:S05]  /*0200*/  @P0 BRA `(.L_x_9) ;  /* 0x0000000400d00947 */ /* 0x001fea0003800000 */
[----:B------:R-:W-:Y:S01]  /*0210*/  LOP3.LUT R6, RZ, R11, RZ, 0x33, !PT ;  /* 0x0000000bff067212 */ /* 0x000fe200078e33ff */
[----:B------:R-:W0:Y:S01]  /*0220*/  LDC.64 R2, c[0x0][0x388] ;  /* 0x0000e200ff027b82 */ /* 0x000e220000000a00 */
[----:B------:R-:W-:Y:S03]  /*0230*/  BSSY.RECONVERGENT B1, `(.L_x_10) ;  /* 0x0000038000017945 */ /* 0x000fe60003800200 */
[----:B------:R-:W-:-:S05]  /*0240*/  IMAD.IADD R6, R5, 0x1, R6 ;  /* 0x0000000105067824 */ /* 0x000fca00078e0206 */
[----:B------:R-:W-:Y:S01]  /*0250*/  LOP3.LUT P0, R16, R6, 0x3, RZ, 0xc0, !PT ;  /* 0x0000000306107812 */ /* 0x000fe2000780c0ff */
[----:B------:R-:W-:Y:S02]  /*0260*/  IMAD.MOV.U32 R6, RZ, RZ, R0 ;  /* 0x000000ffff067224 */ /* 0x000fe400078e0000 */
[----:B0-----:R-:W-:-:S10]  /*0270*/  IMAD.WIDE R2, R8, 0x8, R2 ;  /* 0x0000000808027825 */ /* 0x001fd400078e0202 */
[----:B------:R-:W-:Y:S05]  /*0280*/  @!P0 BRA `(.L_x_11) ;  /* 0x0000000000c88947 */ /* 0x000fea0003800000 */
[----:B------:R-:W2:Y:S01]  /*0290*/  LDG.E.64 R14, desc[UR4][R2.64+0x8] ;  /* 0x00000804020e7981 */ /* 0x000ea2000c1e1b00 */
[----:B------:R-:W0:Y:S03]  /*02a0*/  LDC R10, c[0x0][0x3a4] ;  /* 0x0000e900ff0a7b82 */ /* 0x000e260000000800 */
[----:B------:R-:W2:Y:S02]  /*02b0*/  LDG.E.64 R12, desc[UR4][R2.64] ;  /* 0x00000004020c7981 */ /* 0x000ea4000c1e1b00 */
[CC--:B--2---:R-:W-:Y:S02]  /*02c0*/  ISETP.GT.U32.AND P0, PT, R14.reuse, R12.reuse, PT ;  /* 0x0000000c0e00720c */ /* 0x0c4fe40003f04070 */
[----:B------:R-:W-:Y:S02]  /*02d0*/  ISETP.GE.U32.AND P1, PT, R14, R12, PT ;  /* 0x0000000c0e00720c */ /* 0x000fe40003f26070 */
[----:B------:R-:W-:-:S02]  /*02e0*/  ISETP.GT.AND.EX P0, PT, R15, R13, PT, P0 ;  /* 0x0000000d0f00720c */ /* 0x000fc40003f04300 */
[----:B------:R-:W-:Y:S02]  /*02f0*/  ISETP.GE.AND.EX P1, PT, R15, R13, PT, P1 ;  /* 0x0000000d0f00720c */ /* 0x000fe40003f26310 */
[----:B------:R-:W-:-:S04]  /*0300*/  SEL R6, RZ, 0x1, !P0 ;  /* 0x00000001ff067807 */ /* 0x000fc80004000000 */
[----:B------:R-:W-:Y:S01]  /*0310*/  SEL R17, R6, 0xffffffff, P1 ;  /* 0xffffffff06117807 */ /* 0x000fe20000800000 */
[----:B------:R-:W-:Y:S01]  /*0320*/  VIADD R6, R8, 0x2 ;  /* 0x0000000208067836 */ /* 0x000fe20000000000 */
[----:B------:R-:W-:-:S03]  /*0330*/  ISETP.NE.AND P1, PT, R16, 0x1, PT ;  /* 0x000000011000780c */ /* 0x000fc60003f25270 */
[----:B0-----:R-:W-:-:S05]  /*0340*/  IMAD R17, R17, R10, RZ ;  /* 0x0000000a11117224 */ /* 0x001fca00078e02ff */
[----:B------:R-:W-:-:S13]  /*0350*/  ISETP.GT.AND P0, PT, R17, -0x1, PT ;  /* 0xffffffff1100780c */ /* 0x000fda0003f04270 */
[----:B------:R-:W-:Y:S01]  /*0360*/  @!P0 IMAD.MOV.U32 R18, RZ, RZ, R12 ;  /* 0x000000ffff128224 */ /* 0x000fe200078e000c */
[----:B------:R0:W-:Y:S01]  /*0370*/  @!P0 STG.E.64 desc[UR4][R2.64], R14 ;  /* 0x0000000e02008986 */ /* 0x0001e2000c101b04 */
[----:B------:R-:W-:Y:S02]  /*0380*/  @!P0 IMAD.MOV.U32 R19, RZ, RZ, R13 ;  /* 0x000000ffff138224 */ /* 0x000fe400078e000d */
[----:B------:R-:W-:Y:S02]  /*0390*/  @!P0 IMAD.MOV.U32 R12, RZ, RZ, R14 ;  /* 0x000000ffff0c8224 */ /* 0x000fe400078e000e */
[----:B------:R-:W-:Y:S01]  /*03a0*/  @!P0 IMAD.MOV.U32 R13, RZ, RZ, R15 ;  /* 0x000000ffff0d8224 */ /* 0x000fe200078e000f */
[----:B------:R0:W-:Y:S01]  /*03b0*/  @!P0 STG.E.64 desc[UR4][R2.64+0x8], R18 ;  /* 0x0000081202008986 */ /* 0x0001e2000c101b04 */
[----:B------:R-:W-:Y:S05]  /*03c0*/  @!P1 BRA `(.L_x_11) ;  /* 0x0000000000789947 */ /* 0x000fea0003800000 */
[----:B0-----:R-:W2:Y:S02]  /*03d0*/  LDG.E.64 R14, desc[UR4][R2.64+0x10] ;  /* 0x00001004020e7981 */ /* 0x001ea4000c1e1b00 */
[CC--:B--2---:R-:W-:Y:S02]  /*03e0*/  ISETP.GT.U32.AND P0, PT, R14.reuse, R12.reuse, PT ;  /* 0x0000000c0e00720c */ /* 0x0c4fe40003f04070 */
[----:B------:R-:W-:Y:S02]  /*03f0*/  ISETP.GE.U32.AND P1, PT, R14, R12, PT ;  /* 0x0000000c0e00720c */ /* 0x000fe40003f26070 */
[CC--:B------:R-:W-:Y:S02]  /*0400*/  ISETP.GT.AND.EX P0, PT, R15.reuse, R13.reuse, PT, P0 ;  /* 0x0000000d0f00720c */ /* 0x0c0fe40003f04300 */
[----:B------:R-:W-:Y:S02]  /*0410*/  ISETP.GE.AND.EX P1, PT, R15, R13, PT, P1 ;  /* 0x0000000d0f00720c */ /* 0x000fe40003f26310 */
[----:B------:R-:W-:-:S04]  /*0420*/  SEL R6, RZ, 0x1, !P0 ;  /* 0x00000001ff067807 */ /* 0x000fc80004000000 */
[----:B------:R-:W-:Y:S01]  /*0430*/  SEL R17, R6, 0xffffffff, P1 ;  /* 0xffffffff06117807 */ /* 0x000fe20000800000 */
[----:B------:R-:W-:Y:S01]  /*0440*/  VIADD R6, R8, 0x3 ;  /* 0x0000000308067836 */ /* 0x000fe20000000000 */
[----:B------:R-:W-:-:S03]  /*0450*/  ISETP.NE.AND P1, PT, R16, 0x2, PT ;  /* 0x000000021000780c */ /* 0x000fc60003f25270 */
[----:B------:R-:W-:-:S05]  /*0460*/  IMAD R17, R17, R10, RZ ;  /* 0x0000000a11117224 */ /* 0x000fca00078e02ff */
        /* <DEDUP_REMOVED lines=8> */
[----:B-1----:R-:W2:Y:S02]  /*04f0*/  LDG.E.64 R14, desc[UR4][R2.64+0x18] ;  /* 0x00001804020e7981 */ /* 0x002ea4000c1e1b00 */
[CC--:B--2---:R-:W-:Y:S02]  /*0500*/  ISETP.GT.U32.AND P0, PT, R14.reuse, R12.reuse, PT ;  /* 0x0000000c0e00720c */ /* 0x0c4fe40003f04070 */
[----:B------:R-:W-:Y:S02]  /*0510*/  ISETP.GE.U32.AND P1, PT, R14, R12, PT ;  /* 0x0000000c0e00720c */ /* 0x000fe40003f26070 */
[CC--:B------:R-:W-:Y:S02]  /*0520*/  ISETP.GT.AND.EX P0, PT, R15.reuse, R13.reuse, PT, P0 ;  /* 0x0000000d0f00720c */ /* 0x0c0fe40003f04300 */
[----:B------:R-:W-:Y:S02]  /*0530*/  ISETP.GE.AND.EX P1, PT, R15, R13, PT, P1 ;  /* 0x0000000d0f00720c */ /* 0x000fe40003f26310 */
[----:B------:R-:W-:-:S04]  /*0540*/  SEL R6, RZ, 0x1, !P0 ;  /* 0x00000001ff067807 */ /* 0x000fc80004000000 */
[----:B------:R-:W-:Y:S01]  /*0550*/  SEL R17, R6, 0xffffffff, P1 ;  /* 0xffffffff06117807 */ /* 0x000fe20000800000 */
[----:B------:R-:W-:-:S04]  /*0560*/  VIADD R6, R8, 0x4 ;  /* 0x0000000408067836 */ /* 0x000fc80000000000 */
[----:B------:R-:W-:-:S05]  /*0570*/  IMAD R17, R17, R10, RZ ;  /* 0x0000000a11117224 */ /* 0x000fca00078e02ff */
[----:B------:R-:W-:-:S13]  /*0580*/  ISETP.GT.AND P0, PT, R17, -0x1, PT ;  /* 0xffffffff1100780c */ /* 0x000fda0003f04270 */
[----:B------:R2:W-:Y:S04]  /*0590*/  @!P0 STG.E.64 desc[UR4][R2.64], R14 ;  /* 0x0000000e02008986 */ /* 0x0005e8000c101b04 */
[----:B------:R2:W-:Y:S02]  /*05a0*/  @!P0 STG.E.64 desc[UR4][R2.64+0x18], R12 ;  /* 0x0000180c02008986 */ /* 0x0005e4000c101b04 */
.L_x_11:
[----:B------:R-:W-:Y:S05]  /*05b0*/  BSYNC.RECONVERGENT B1 ;  /* 0x0000000000017941 */ /* 0x000fea0003800200 */
.L_x_10:
[----:B012---:R-:W0:Y:S01]  /*05c0*/  LDC.64 R14, c[0x0][0x388] ;  /* 0x0000e200ff0e7b82 */ /* 0x007e220000000a00 */
[----:B------:R-:W-:-:S05]  /*05d0*/  IMAD.IADD R8, R4, 0x1, -R11 ;  /* 0x0000000104087824 */ /* 0x000fca00078e0a0b */
[----:B------:R-:W-:-:S13]  /*05e0*/  ISETP.GE.U32.AND P0, PT, R8, 0x3, PT ;  /* 0x000000030800780c */ /* 0x000fda0003f06070 */
[----:B------:R-:W-:Y:S05]  /*05f0*/  @!P0 BRA `(.L_x_9) ;  /* 0x0000000000d48947 */ /* 0x000fea0003800000 */
.L_x_12:
[----:B0-----:R-:W-:Y:S01]  /*0600*/  IMAD.WIDE R16, R6, 0x8, R14 ;  /* 0x0000000806107825 */ /* 0x001fe200078e020e */
[----:B------:R-:W2:Y:S01]  /*0610*/  LDG.E.64 R12, desc[UR4][R2.64] ;  /* 0x00000004020c7981 */ /* 0x000ea2000c1e1b00 */
[----:B------:R-:W0:Y:S03]  /*0620*/  LDCU UR6, c[0x0][0x3a4] ;  /* 0x00007480ff0677ac */ /* 0x000e260008000800 */
[----:B------:R-:W2:Y:S02]  /*0630*/  LDG.E.64 R18, desc[UR4][R16.64] ;  /* 0x0000000410127981 */ /* 0x000ea4000c1e1b00 */
[CC--:B--2---:R-:W-:Y:S02]  /*0640*/  ISETP.GT.U32.AND P0, PT, R18.reuse, R12.reuse, PT ;  /* 0x0000000c1200720c */ /* 0x0c4fe40003f04070 */
[----:B------:R-:W-:Y:S02]  /*0650*/  ISETP.GE.U32.AND P1, PT, R18, R12, PT ;  /* 0x0000000c1200720c */ /* 0x000fe40003f26070 */
[----:B------:R-:W-:-:S02]  /*0660*/  ISETP.GT.AND.EX P0, PT, R19, R13, PT, P0 ;  /* 0x0000000d1300720c */ /* 0x000fc40003f04300 */
[----:B------:R-:W-:Y:S02]  /*0670*/  ISETP.GE.AND.EX P1, PT, R19, R13, PT, P1 ;  /* 0x0000000d1300720c */ /* 0x000fe40003f26310 */
[----:B------:R-:W-:-:S04]  /*0680*/  SEL R8, RZ, 0x1, !P0 ;  /* 0x00000001ff087807 */ /* 0x000fc80004000000 */
[----:B------:R-:W-:-:S05]  /*0690*/  SEL R8, R8, 0xffffffff, P1 ;  /* 0xffffffff08087807 */ /* 0x000fca0000800000 */
[----:B0-----:R-:W-:-:S05]  /*06a0*/  IMAD R8, R8, UR6, RZ ;  /* 0x0000000608087c24 */ /* 0x001fca000f8e02ff */
[----:B------:R-:W-:-:S13]  /*06b0*/  ISETP.GT.AND P0, PT, R8, -0x1, PT ;  /* 0xffffffff0800780c */ /* 0x000fda0003f04270 */
[----:B------:R-:W-:Y:S04]  /*06c0*/  @!P0 STG.E.64 desc[UR4][R2.64], R18 ;  /* 0x0000001202008986 */ /* 0x000fe8000c101b04 */
[----:B------:R0:W-:Y:S04]  /*06d0*/  @!P0 STG.E.64 desc[UR4][R16.64], R12 ;  /* 0x0000000c10008986 */ /* 0x0001e8000c101b04 */
[----:B------:R-:W2:Y:S04]  /*06e0*/  LDG.E.64 R20, desc[UR4][R16.64+0x8] ;  /* 0x0000080410147981 */ /* 0x000ea8000c1e1b00 */
[----:B0-----:R-:W2:Y:S02]  /*06f0*/  @!P0 LDG.E.64 R12, desc[UR4][R2.64] ;  /* 0x00000004020c8981 */ /* 0x001ea4000c1e1b00 */
[----:B--2---:R-:W-:-:S02]  /*0700*/  ISETP.GT.U32.AND P0, PT, R20, R12, PT ;  /* 0x0000000c1400720c */ /* 0x004fc40003f04070 */
[----:B------:R-:W-:Y:S02]  /*0710*/  ISETP.GE.U32.AND P1, PT, R20, R12, PT ;  /* 0x0000000c1400720c */ /* 0x000fe40003f26070 */
[CC--:B------:R-:W-:Y:S02]  /*0720*/  ISETP.GT.AND.EX P0, PT, R21.reuse, R13.reuse, PT, P0 ;  /* 0x0000000d1500720c */ /* 0x0c0fe40003f04300 */
[----:B------:R-:W-:Y:S02]  /*0730*/  ISETP.GE.AND.EX P1, PT, R21, R13, PT, P1 ;  /* 0x0000000d1500720c */ /* 0x000fe40003f26310 */
[----:B------:R-:W-:-:S04]  /*0740*/  SEL R8, RZ, 0x1, !P0 ;  /* 0x00000001ff087807 */ /* 0x000fc80004000000 */
[----:B------:R-:W-:-:S05]  /*0750*/  SEL R8, R8, 0xffffffff, P1 ;  /* 0xffffffff08087807 */ /* 0x000fca0000800000 */
[----:B------:R-:W-:-:S05]  /*0760*/  IMAD R8, R8, UR6, RZ ;  /* 0x0000000608087c24 */ /* 0x000fca000f8e02ff */
        /* <DEDUP_REMOVED lines=16> */
[----:B0-----:R-:W2:Y:S01]  /*0870*/  @!P0 LDG.E.64 R12, desc[UR4][R2.64] ;  /* 0x00000004020c8981 */ /* 0x001ea2000c1e1b00 */
[----:B------:R-:W-:Y:S01]  /*0880*/  VIADD R6, R6, 0x4 ;  /* 0x0000000406067836 */ /* 0x000fe20000000000 */
        /* <DEDUP_REMOVED lines=8> */
[----:B------:R1:W-:Y:S04]  /*0910*/  @!P0 STG.E.64 desc[UR4][R2.64], R20 ;  /* 0x0000001402008986 */ /* 0x0003e8000c101b04 */
[----:B------:R1:W-:Y:S01]  /*0920*/  @!P0 STG.E.64 desc[UR4][R16.64+0x18], R12 ;  /* 0x0000180c10008986 */ /* 0x0003e2000c101b04 */
[----:B------:R-:W-:-:S13]  /*0930*/  ISETP.NE.AND P0, PT, R6, R7, PT ;  /* 0x000000070600720c */ /* 0x000fda0003f05270 */
[----:B-1----:R-:W-:Y:S05]  /*0940*/  @P0 BRA `(.L_x_12) ;  /* 0xfffffffc002c0947 */ /* 0x002fea000383ffff */
.L_x_9:
[----:B------:R-:W-:Y:S05]  /*0950*/  BSYNC.RECONVERGENT B0 ;  /* 0x0000000000007941 */ /* 0x000fea0003800200 */
.L_x_8:
[----:B------:R-:W-:Y:S01]  /*0960*/  ISETP.NE.AND P0, PT, R0, R9, PT ;  /* 0x000000090000720c */ /* 0x000fe20003f05270 */
[----:B------:R-:W-:-:S12]  /*0970*/  VIADD R11, R11, 0x1 ;  /* 0x000000010b0b7836 */ /* 0x000fd80000000000 */
[----:B------:R-:W-:Y:S05]  /*0980*/  @!P0 EXIT ;  /* 0x000000000000894d */ /* 0x000fea0003800000 */
[----:B------:R-:W-:Y:S05]  /*0990*/  BRA `(.L_x_13) ;  /* 0xfffffff800087947 */ /* 0x000fea000383ffff */
.L_x_7:
[----:B------:R-:W-:Y:S01]  /*09a0*/  IABS R5, R19 ;  /* 0x0000001300057213 */ /* 0x000fe20000000000 */
[----:B------:R-:W-:Y:S01]  /*09b0*/  BSSY.RECONVERGENT B0, `(.L_x_14) ;  /* 0x0000109000007945 */ /* 0x000fe20003800200 */
[----:B------:R-:W-:Y:S02]  /*09c0*/  IABS R12, R7 ;  /* 0x00000007000c7213 */ /* 0x000fe40000000000 */
[----:B------:R-:W0:Y:S01]  /*09d0*/  I2F.RP R4, R5 ;  /* 0x0000000500047306 */ /* 0x000e220000209400 */
[----:B------:R-:W-:-:S07]  /*09e0*/  ISETP.GE.AND P2, PT, R7, RZ, PT ;  /* 0x000000ff0700720c */ /* 0x000fce0003f46270 */
[----:B0-----:R-:W0:Y:S02]  /*09f0*/  MUFU.RCP R4, R4 ;  /* 0x0000000400047308 */ /* 0x001e240000001000 */
[----:B0-----:R-:W-:-:S06]  /*0a00*/  VIADD R2, R4, 0xffffffe ;  /* 0x0ffffffe04027836 */ /* 0x001fcc0000000000 */
[----:B------:R0:W1:Y:S02]  /*0a10*/  F2I.FTZ.U32.TRUNC.NTZ R3, R2 ;  /* 0x0000000200037305 */ /* 0x000064000021f000 */
[----:B0-----:R-:W-:Y:S02]  /*0a20*/  IMAD.MOV.U32 R2, RZ, RZ, RZ ;  /* 0x000000ffff027224 */ /* 0x001fe400078e00ff */
[----:B-1----:R-:W-:-:S04]  /*0a30*/  IMAD.MOV R6, RZ, RZ, -R3 ;  /* 0x000000ffff067224 */ /* 0x002fc800078e0a03 */
[----:B------:R-:W-:-:S04]  /*0a40*/  IMAD R9, R6, R5, RZ ;  /* 0x0000000506097224 */ /* 0x000fc800078e02ff */
[----:B------:R-:W-:-:S06]  /*0a50*/  IMAD.HI.U32 R3, R3, R9, R2 ;  /* 0x0000000903037227 */ /* 0x000fcc00078e0002 */
[----:B------:R-:W-:-:S04]  /*0a60*/  IMAD.HI.U32 R3, R3, R12, RZ ;  /* 0x0000000c03037227 */ /* 0x000fc800078e00ff */
[----:B------:R-:W-:-:S04]  /*0a70*/  IMAD.MOV R3, RZ, RZ, -R3 ;  /* 0x000000ffff037224 */ /* 0x000fc800078e0a03 */
[----:B------:R-:W-:-:S05]  /*0a80*/  IMAD R12, R5, R3, R12 ;  /* 0x00000003050c7224 */ /* 0x000fca00078e020c */
[----:B------:R-:W-:-:S13]  /*0a90*/  ISETP.GT.U32.AND P0, PT, R5, R12, PT ;  /* 0x0000000c0500720c */ /* 0x000fda0003f04070 */
[----:B------:R-:W-:Y:S01]  /*0aa0*/  @!P0 IMAD.IADD R12, R12, 0x1, -R5 ;  /* 0x000000010c0c8824 */ /* 0x000fe200078e0a05 */
[----:B------:R-:W-:-:S04]  /*0ab0*/  ISETP.NE.AND P0, PT, R19, RZ, PT ;  /* 0x000000ff1300720c */ /* 0x000fc80003f05270 */
[----:B------:R-:W-:-:S13]  /*0ac0*/  ISETP.GT.U32.AND P1, PT, R5, R12, PT ;  /* 0x0000000c0500720c */ /* 0x000fda0003f24070 */
[----:B------:R-:W-:-:S04]  /*0ad0*/  @!P1 IMAD.IADD R12, R12, 0x1, -R5 ;  /* 0x000000010c0c9824 */ /* 0x000fc800078e0a05 */
[----:B------:R-:W-:Y:S01]  /*0ae0*/  @!P2 IMAD.MOV R12, RZ, RZ, -R12 ;  /* 0x000000ffff0ca224 */ /* 0x000fe200078e0a0c */
[----:B------:R-:W-:-:S04]  /*0af0*/  @!P0 LOP3.LUT R12, RZ, R19, RZ, 0x33, !PT ;  /* 0x00000013ff0c8212 */ /* 0x000fc800078e33ff */
[----:B------:R-:W-:-:S13]  /*0b00*/  ISETP.GE.AND P0, PT, R12, 0x1, PT ;  /* 0x000000010c00780c */ /* 0x000fda0003f06270 */
[----:B------:R-:W-:Y:S05]  /*0b10*/  @!P0 BRA `(.L_x_15) ;  /* 0x0000000c00c88947 */ /* 0x000fea0003800000 */
[----:B------:R-:W0:Y:S01]  /*0b20*/  LDC.64 R4, c[0x0][0x388] ;  /* 0x0000e200ff047b82 */ /* 0x000e220000000a00 */
[C---:B------:R-:W-:Y:S02]  /*0b30*/  IMAD.IADD R13, R0.reuse, 0x1, -R19 ;  /* 0x00000001000d7824 */ /* 0x040fe400078e0a13 */
[C---:B------:R-:W-:Y:S02]  /*0b40*/  VIADD R14, R0.reuse, 0x1 ;  /* 0x00000001000e7836 */ /* 0x040fe40000000000 */
[----:B------:R-:W-:Y:S02]  /*0b50*/  IMAD.MOV R18, RZ, RZ, -R13 ;  /* 0x000000ffff127224 */ /* 0x000fe400078e0a0d */
[C---:B------:R-:W-:Y:S02]  /*0b60*/  VIADD R15, R0.reuse, 0x2 ;  /* 0x00000002000f7836 */ /* 0x040fe40000000000 */
[----:B------:R-:W-:Y:S01]  /*0b70*/  VIADD R16, R0, 0x3 ;  /* 0x0000000300107836 */ /* 0x000fe20000000000 */
[----:B------:R-:W-:Y:S01]  /*0b80*/  LOP3.LUT R18, R18, 0x3, RZ, 0xc0, !PT ;  /* 0x0000000312127812 */ /* 0x000fe200078ec0ff */
[----:B------:R-:W-:-:S02]  /*0b90*/  IMAD.MOV.U32 R17, RZ, RZ, RZ ;  /* 0x000000ffff117224 */ /* 0x000fc400078e00ff */
[----:B0-----:R-:W-:-:S07]  /*0ba0*/  IMAD.WIDE R4, R0, 0x8, R4 ;  /* 0x0000000800047825 */ /* 0x001fce00078e0204 */
.L_x_26:
[----:B0-----:R-:W0:Y:S01]  /*0bb0*/  LDC.64 R2, c[0x0][0x388] ;  /* 0x0000e200ff027b82 */ /* 0x001e220000000a00 */
[--C-:B------:R-:W-:Y:S01]  /*0bc0*/  IMAD.IADD R20, R12, 0x1, -R17.reuse ;  /* 0x000000010c147824 */ /* 0x100fe200078e0a11 */
[----:B------:R-:W-:Y:S01]  /*0bd0*/  BSSY.RECONVERGENT B1, `(.L_x_16) ;  /* 0x0000037000017945 */ /* 0x000fe20003800200 */
[----:B------:R-:W-:-:S03]  /*0be0*/  IMAD.MOV.U32 R19, RZ, RZ, R17 ;  /* 0x000000ffff137224 */ /* 0x000fc600078e0011 */
[----:B------:R-:W-:Y:S01]  /*0bf0*/  LOP3.LUT P0, R20, R20, 0x3, RZ, 0xc0, !PT ;  /* 0x0000000314147812 */ /* 0x000fe2000780c0ff */
[----:B0-----:R-:W-:-:S12]  /*0c00*/  IMAD.WIDE.U32 R2, R17, 0x8, R2 ;  /* 0x0000000811027825 */ /* 0x001fd800078e0002 */
[----:B-1----:R-:W-:Y:S05]  /*0c10*/  @!P0 BRA `(.L_x_17) ;  /* 0x0000000000c88947 */ /* 0x002fea0003800000 */
[----:B------:R-:W2:Y:S01]  /*0c20*/  LDG.E.64 R8, desc[UR4][R2.64+0x8] ;  /* 0x0000080402087981 */ /* 0x000ea2000c1e1b00 */
[----:B------:R-:W0:Y:S03]  /*0c30*/  LDC R21, c[0x0][0x3a4] ;  /* 0x0000e900ff157b82 */ /* 0x000e260000000800 */
[----:B------:R-:W2:Y:S01]  /*0c40*/  LDG.E.64 R6, desc[UR4][R2.64] ;  /* 0x0000000402067981 */ /* 0x000ea2000c1e1b00 */
[----:B------:R-:W-:Y:S01]  /*0c50*/  VIADD R19, R17, 0x1 ;  /* 0x0000000111137836 */ /* 0x000fe20000000000 */
[CC--:B--2---:R-:W-:Y:S02]  /*0c60*/  ISETP.GT.U32.AND P0, PT, R8.reuse, R6.reuse, PT ;  /* 0x000000060800720c */ /* 0x0c4fe40003f04070 */
[----:B------:R-:W-:Y:S02]  /*0c70*/  ISETP.GE.U32.AND P1, PT, R8, R6, PT ;  /* 0x000000060800720c */ /* 0x000fe40003f26070 */
[----:B------:R-:W-:-:S02]  /*0c80*/  ISETP.GT.AND.EX P0, PT, R9, R7, PT, P0 ;  /* 0x000000070900720c */ /* 0x000fc40003f04300 */
[----:B------:R-:W-:Y:S02]  /*0c90*/  ISETP.GE.AND.EX P1, PT, R9, R7, PT, P1 ;  /* 0x000000070900720c */ /* 0x000fe40003f26310 */
[----:B------:R-:W-:-:S04]  /*0ca0*/  SEL R10, RZ, 0x1, !P0 ;  /* 0x00000001ff0a7807 */ /* 0x000fc80004000000 */
[----:B------:R-:W-:Y:S02]  /*0cb0*/  SEL R10, R10, 0xffffffff, P1 ;  /* 0xffffffff0a0a7807 */ /* 0x000fe40000800000 */
        /* <DEDUP_REMOVED lines=10> */
[----:B0-----:R-:W2:Y:S01]  /*0d60*/  LDG.E.64 R8, desc[UR4][R2.64+0x10] ;  /* 0x0000100402087981 */ /* 0x001ea2000c1e1b00 */
[----:B------:R-:W-:Y:S01]  /*0d70*/  VIADD R19, R17, 0x2 ;  /* 0x0000000211137836 */ /* 0x000fe20000000000 */
[CC--:B--2---:R-:W-:Y:S02]  /*0d80*/  ISETP.GT.U32.AND P0, PT, R8.reuse, R6.reuse, PT ;  /* 0x000000060800720c */ /* 0x0c4fe40003f04070 */
[----:B------:R-:W-:Y:S02]  /*0d90*/  ISETP.GE.U32.AND P1, PT, R8, R6, PT ;  /* 0x000000060800720c */ /* 0x000fe40003f26070 */
[CC--:B------:R-:W-:Y:S02]  /*0da0*/  ISETP.GT.AND.EX P0, PT, R9.reuse, R7.reuse, PT, P0 ;  /* 0x000000070900720c */ /* 0x0c0fe40003f04300 */
[----:B------:R-:W-:Y:S02]  /*0db0*/  ISETP.GE.AND.EX P1, PT, R9, R7, PT, P1 ;  /* 0x000000070900720c */ /* 0x000fe40003f26310 */
[----:B------:R-:W-:-:S04]  /*0dc0*/  SEL R10, RZ, 0x1, !P0 ;  /* 0x00000001ff0a7807 */ /* 0x000fc80004000000 */
[----:B------:R-:W-:Y:S02]  /*0dd0*/  SEL R10, R10, 0xffffffff, P1 ;  /* 0xffffffff0a0a7807 */ /* 0x000fe40000800000 */
        /* <DEDUP_REMOVED lines=10> */
[----:B-1----:R-:W2:Y:S01]  /*0e80*/  LDG.E.64 R8, desc[UR4][R2.64+0x18] ;  /* 0x0000180402087981 */ /* 0x002ea2000c1e1b00 */
[----:B------:R-:W-:Y:S01]  /*0e90*/  VIADD R19, R17, 0x3 ;  /* 0x0000000311137836 */ /* 0x000fe20000000000 */
[CC--:B--2---:R-:W-:Y:S02]  /*0ea0*/  ISETP.GT.U32.AND P0, PT, R8.reuse, R6.reuse, PT ;  /* 0x000000060800720c */ /* 0x0c4fe40003f04070 */
[----:B------:R-:W-:Y:S02]  /*0eb0*/  ISETP.GE.U32.AND P1, PT, R8, R6, PT ;  /* 0x000000060800720c */ /* 0x000fe40003f26070 */
[CC--:B------:R-:W-:Y:S02]  /*0ec0*/  ISETP.GT.AND.EX P0, PT, R9.reuse, R7.reuse, PT, P0 ;  /* 0x000000070900720c */ /* 0x0c0fe40003f04300 */
[----:B------:R-:W-:Y:S02]  /*0ed0*/  ISETP.GE.AND.EX P1, PT, R9, R7, PT, P1 ;  /* 0x000000070900720c */ /* 0x000fe40003f26310 */
[----:B------:R-:W-:-:S04]  /*0ee0*/  SEL R10, RZ, 0x1, !P0 ;  /* 0x00000001ff0a7807 */ /* 0x000fc80004000000 */
[----:B------:R-:W-:-:S05]  /*0ef0*/  SEL R10, R10, 0xffffffff, P1 ;  /* 0xffffffff0a0a7807 */ /* 0x000fca0000800000 */
[----:B------:R-:W-:-:S05]  /*0f00*/  IMAD R10, R10, R21, RZ ;  /* 0x000000150a0a7224 */ /* 0x000fca00078e02ff */
[----:B------:R-:W-:-:S13]  /*0f10*/  ISETP.GT.AND P0, PT, R10, -0x1, PT ;  /* 0xffffffff0a00780c */ /* 0x000fda0003f04270 */
[----:B------:R2:W-:Y:S04]  /*0f20*/  @!P0 STG.E.64 desc[UR4][R2.64], R8 ;  /* 0x0000000802008986 */ /* 0x0005e8000c101b04 */
[----:B------:R2:W-:Y:S02]  /*0f30*/  @!P0 STG.E.64 desc[UR4][R2.64+0x18], R6 ;  /* 0x0000180602008986 */ /* 0x0005e4000c101b04 */
.L_x_17:
[----:B------:R-:W-:Y:S05]  /*0f40*/  BSYNC.RECONVERGENT B1 ;  /* 0x0000000000017941 */ /* 0x000fea0003800200 */
.L_x_16:
[----:B--2---:R-:W-:Y:S01]  /*0f50*/  IMAD.IADD R6, R17, 0x1, -R12 ;  /* 0x0000000111067824 */ /* 0x004fe200078e0a0c */
[----:B01----:R-:W0:Y:S01]  /*0f60*/  LDC.64 R8, c[0x0][0x388] ;  /* 0x0000e200ff087b82 */ /* 0x003e220000000a00 */
[----:B------:R-:W-:Y:S03]  /*0f70*/  BSSY.RECONVERGENT B1, `(.L_x_18) ;  /* 0x0000037000017945 */ /* 0x000fe60003800200 */
[----:B------:R-:W-:-:S13]  /*0f80*/  ISETP.GT.U32.AND P0, PT, R6, -0x4, PT ;  /* 0xfffffffc0600780c */ /* 0x000fda0003f04070 */
[----:B------:R-:W-:Y:S05]  /*0f90*/  @P0 BRA `(.L_x_19) ;  /* 0x0000000000d00947 */ /* 0x000fea0003800000 */
.L_x_20:
[----:B0-----:R-:W-:Y:S01]  /*0fa0*/  IMAD.WIDE.U32 R10, R19, 0x8, R8 ;  /* 0x00000008130a7825 */ /* 0x001fe200078e0008 */
[----:B------:R-:W2:Y:S04]  /*0fb0*/  LDG.E.64 R6, desc[UR4][R2.64] ;  /* 0x0000000402067981 */ /* 0x000ea8000c1e1b00 */
[----:B------:R-:W2:Y:S02]  /*0fc0*/  LDG.E.64 R20, desc[UR4][R10.64+0x8] ;  /* 0x000008040a147981 */ /* 0x000ea4000c1e1b00 */
[CC--:B--2---:R-:W-:Y:S02]  /*0fd0*/  ISETP.GT.U32.AND P0, PT, R20.reuse, R6.reuse, PT ;  /* 0x000000061400720c */ /* 0x0c4fe40003f04070 */
[----:B------:R-:W-:Y:S02]  /*0fe0*/  ISETP.GE.U32.AND P1, PT, R20, R6, PT ;  /* 0x000000061400720c */ /* 0x000fe40003f26070 */
[----:B------:R-:W-:-:S02]  /*0ff0*/  ISETP.GT.AND.EX P0, PT, R21, R7, PT, P0 ;  /* 0x000000071500720c */ /* 0x000fc40003f04300 */
        /* <DEDUP_REMOVED lines=46> */
.L_x_19:
[----:B------:R-:W-:Y:S05]  /*12e0*/  BSYNC.RECONVERGENT B1 ;  /* 0x0000000000017941 */ /* 0x000fea0003800200 */
.L_x_18:
[----:B------:R-:W1:Y:S01]  /*12f0*/  LDCU UR6, c[0x0][0x398] ;  /* 0x00007300ff0677ac */ /* 0x000e620008000800 */
[----:B------:R-:W-:Y:S01]  /*1300*/  BSSY.RECONVERGENT B1, `(.L_x_21) ;  /* 0x0000070000017945 */ /* 0x000fe20003800200 */
[----:B-1----:R-:W-:-:S05]  /*1310*/  IMAD.U32 R19, RZ, RZ, UR6 ;  /* 0x00000006ff137e24 */ /* 0x002fca000f8e00ff */
[----:B------:R-:W-:-:S13]  /*1320*/  ISETP.GE.AND P0, PT, R0, R19, PT ;  /* 0x000000130000720c */ /* 0x000fda0003f06270 */
[----:B------:R-:W-:Y:S05]  /*1330*/  @P0 BRA `(.L_x_22) ;  /* 0x0000000400b00947 */ /* 0x000fea0003800000 */
[----:B------:R-:W-:Y:S01]  /*1340*/  ISETP.NE.AND P0, PT, R18, RZ, PT ;  /* 0x000000ff1200720c */ /* 0x000fe20003f05270 */
[----:B------:R-:W-:Y:S01]  /*1350*/  BSSY.RECONVERGENT B2, `(.L_x_23) ;  /* 0x0000030000027945 */ /* 0x000fe20003800200 */
[----:B------:R-:W-:-:S11]  /*1360*/  IMAD.MOV.U32 R24, RZ, RZ, R0 ;  /* 0x000000ffff187224 */ /* 0x000fd600078e0000 */
[----:B------:R-:W-:Y:S05]  /*1370*/  @!P0 BRA `(.L_x_24) ;  /* 0x0000000000b48947 */ /* 0x000fea0003800000 */
[----:B------:R-:W2:Y:S01]  /*1380*/  LDG.E.64 R6, desc[UR4][R2.64] ;  /* 0x0000000402067981 */ /* 0x000ea2000c1e1b00 */
[----:B------:R-:W1:Y:S03]  /*1390*/  LDC R10, c[0x0][0x3a4] ;  /* 0x0000e900ff0a7b82 */ /* 0x000e660000000800 */
[----:B0-----:R-:W2:Y:S01]  /*13a0*/  LDG.E.64 R8, desc[UR4][R4.64] ;  /* 0x0000000404087981 */ /* 0x001ea2000c1e1b00 */
[----:B------:R-:W-:Y:S01]  /*13b0*/  IMAD.MOV.U32 R24, RZ, RZ, R14 ;  /* 0x000000ffff187224 */ /* 0x000fe200078e000e */
[CC--:B--2---:R-:W-:Y:S02]  /*13c0*/  ISETP.GT.U32.AND P0, PT, R8.reuse, R6.reuse, PT ;  /* 0x000000060800720c */ /* 0x0c4fe40003f04070 */
[----:B------:R-:W-:Y:S02]  /*13d0*/  ISETP.GE.U32.AND P1, PT, R8, R6, PT ;  /* 0x000000060800720c */ /* 0x000fe40003f26070 */
[----:B------:R-:W-:-:S02]  /*13e0*/  ISETP.GT.AND.EX P0, PT, R9, R7, PT, P0 ;  /* 0x000000070900720c */ /* 0x000fc40003f04300 */
[----:B------:R-:W-:Y:S02]  /*13f0*/  ISETP.GE.AND.EX P1, PT, R9, R7, PT, P1 ;  /* 0x000000070900720c */ /* 0x000fe40003f26310 */
[----:B------:R-:W-:-:S04]  /*1400*/  SEL R11, RZ, 0x1, !P0 ;  /* 0x00000001ff0b7807 */ /* 0x000fc80004000000 */
[----:B------:R-:W-:-:S05]  /*1410*/  SEL R11, R11, 0xffffffff, P1 ;  /* 0xffffffff0b0b7807 */ /* 0x000fca0000800000 */
[----:B-1----:R-:W-:-:S05]  /*1420*/  IMAD R11, R11, R10, RZ ;  /* 0x0000000a0b0b7224 */ /* 0x002fca00078e02ff */
[----:B------:R-:W-:-:S13]  /*1430*/  ISETP.GT.AND P0, PT, R11, -0x1, PT ;  /* 0xffffffff0b00780c */ /* 0x000fda0003f04270 */
[----:B------:R1:W-:Y:S04]  /*1440*/  @!P0 STG.E.64 desc[UR4][R2.64], R8 ;  /* 0x0000000802008986 */ /* 0x0003e8000c101b04 */
[----:B------:R1:W-:Y:S01]  /*1450*/  @!P0 STG.E.64 desc[UR4][R4.64], R6 ;  /* 0x0000000604008986 */ /* 0x0003e2000c101b04 */
[----:B------:R-:W-:-:S13]  /*1460*/  ISETP.NE.AND P0, PT, R18, 0x1, PT ;  /* 0x000000011200780c */ /* 0x000fda0003f05270 */
[----:B-1----:R-:W-:Y:S05]  /*1470*/  @!P0 BRA `(.L_x_24) ;  /* 0x0000000000748947 */ /* 0x002fea0003800000 */
[----:B------:R-:W2:Y:S04]  /*1480*/  LDG.E.64 R6, desc[UR4][R2.64] ;  /* 0x0000000402067981 */ /* 0x000ea8000c1e1b00 */
[----:B------:R-:W2:Y:S01]  /*1490*/  LDG.E.64 R8, desc[UR4][R4.64+0x8] ;  /* 0x0000080404087981 */ /* 0x000ea2000c1e1b00 */
[----:B------:R-:W-:Y:S01]  /*14a0*/  IMAD.MOV.U32 R24, RZ, RZ, R15 ;  /* 0x000000ffff187224 */ /* 0x000fe200078e000f */
[CC--:B--2---:R-:W-:Y:S02]  /*14b0*/  ISETP.GT.U32.AND P0, PT, R8.reuse, R6.reuse, PT ;  /* 0x000000060800720c */ /* 0x0c4fe40003f04070 */
[----:B------:R-:W-:Y:S02]  /*14c0*/  ISETP.GE.U32.AND P1, PT, R8, R6, PT ;  /* 0x000000060800720c */ /* 0x000fe40003f26070 */
[----:B------:R-:W-:-:S02]  /*14d0*/  ISETP.GT.AND.EX P0, PT, R9, R7, PT, P0 ;  /* 0x000000070900720c */ /* 0x000fc40003f04300 */
[----:B------:R-:W-:Y:S02]  /*14e0*/  ISETP.GE.AND.EX P1, PT, R9, R7, PT, P1 ;  /* 0x000000070900720c */ /* 0x000fe40003f26310 */
[----:B------:R-:W-:-:S04]  /*14f0*/  SEL R11, RZ, 0x1, !P0 ;  /* 0x00000001ff0b7807 */ /* 0x000fc80004000000 */
[----:B------:R-:W-:-:S05]  /*1500*/  SEL R11, R11, 0xffffffff, P1 ;  /* 0xffffffff0b0b7807 */ /* 0x000fca0000800000 */
[----:B------:R-:W-:-:S05]  /*1510*/  IMAD R11, R11, R10, RZ ;  /* 0x0000000a0b0b7224 */ /* 0x000fca00078e02ff */
        /* <DEDUP_REMOVED lines=16> */
[----:B------:R1:W-:Y:S01]  /*1620*/  @!P0 STG.E.64 desc[UR4][R2.64], R8 ;  /* 0x0000000802008986 */ /* 0x0003e2000c101b04 */
[----:B------:R-:W-:-:S03]  /*1630*/  @!P0 IMAD.MOV.U32 R24, RZ, RZ, R16 ;  /* 0x000000ffff188224 */ /* 0x000fc600078e0010 */
[----:B------:R1:W-:Y:S04]  /*1640*/  @!P0 STG.E.64 desc[UR4][R4.64+0x10], R6 ;  /* 0x0000100604008986 */ /* 0x0003e8000c101b04 */
.L_x_24:
[----:B------:R-:W-:Y:S05]  /*1650*/  BSYNC.RECONVERGENT B2 ;  /* 0x0000000000027941 */ /* 0x000fea0003800200 */
.L_x_23:
[----:B01----:R-:W1:Y:S01]  /*1660*/  LDC.64 R8, c[0x0][0x388] ;  /* 0x0000e200ff087b82 */ /* 0x003e620000000a00 */
[----:B------:R-:W-:-:S13]  /*1670*/  ISETP.GT.U32.AND P0, PT, R13, -0x4, PT ;  /* 0xfffffffc0d00780c */ /* 0x000fda0003f04070 */
[----:B------:R-:W-:Y:S05]  /*1680*/  @P0 BRA `(.L_x_22) ;  /* 0x0000000000dc0947 */ /* 0x000fea0003800000 */
.L_x_25:
[----:B-1----:R-:W-:Y:S01]  /*1690*/  IMAD.WIDE R10, R24, 0x8, R8 ;  /* 0x00000008180a7825 */ /* 0x002fe200078e0208 */
        /* <DEDUP_REMOVED lines=46> */
[----:B------:R-:W-:Y:S01]  /*1980*/  IMAD R19, R19, UR6, RZ ;  /* 0x0000000613137c24 */ /* 0x000fe2000f8e02ff */
[----:B------:R-:W0:Y:S04]  /*1990*/  LDCU UR6, c[0x0][0x398] ;  /* 0x00007300ff0677ac */ /* 0x000e280008000800 */
[----:B------:R-:W-:-:S13]  /*19a0*/  ISETP.GT.AND P0, PT, R19, -0x1, PT ;  /* 0xffffffff1300780c */ /* 0x000fda0003f04270 */
[----:B------:R2:W-:Y:S01]  /*19b0*/  @!P0 STG.E.64 desc[UR4][R2.64], R22 ;  /* 0x0000001602008986 */ /* 0x0005e2000c101b04 */
[----:B0-----:R-:W-:-:S03]  /*19c0*/  IMAD.U32 R19, RZ, RZ, UR6 ;  /* 0x00000006ff137e24 */ /* 0x001fc6000f8e00ff */
[----:B------:R2:W-:Y:S02]  /*19d0*/  @!P0 STG.E.64 desc[UR4][R10.64+0x18], R6 ;  /* 0x000018060a008986 */ /* 0x0005e4000c101b04 */
[----:B------:R-:W-:-:S13]  /*19e0*/  ISETP.NE.AND P0, PT, R24, R19, PT ;  /* 0x000000131800720c */ /* 0x000fda0003f05270 */
[----:B--2---:R-:W-:Y:S05]  /*19f0*/  @P0 BRA `(.L_x_25) ;  /* 0xfffffffc00240947 */ /* 0x004fea000383ffff */
.L_x_22:
[----:B------:R-:W-:Y:S05]  /*1a00*/  BSYNC.RECONVERGENT B1 ;  /* 0x0000000000017941 */ /* 0x000fea0003800200 */
.L_x_21:
[----:B------:R-:W-:-:S05]  /*1a10*/  VIADD R17, R17, 0x1 ;  /* 0x0000000111117836 */ /* 0x000fca0000000000 */
[----:B------:R-:W-:-:S13]  /*1a20*/  ISETP.NE.AND P0, PT, R17, R12, PT ;  /* 0x0000000c1100720c */ /* 0x000fda0003f05270 */
[----:B------:R-:W-:Y:S05]  /*1a30*/  @P0 BRA `(.L_x_26) ;  /* 0xfffffff0005c0947 */ /* 0x000fea000383ffff */
.L_x_15:
[----:B------:R-:W-:Y:S05]  /*1a40*/  BSYNC.RECONVERGENT B0 ;  /* 0x0000000000007941 */ /* 0x000fea0003800200 */
.L_x_14:
[----:B------:R-:W-:-:S05]  /*1a50*/  VIADD R19, R19, 0xffffffff ;  /* 0xffffffff13137836 */ /* 0x000fca0000000000 */
[----:B------:R-:W-:-:S13]  /*1a60*/  ISETP.GE.AND P0, PT, R0, R19, PT ;  /* 0x000000130000720c */ /* 0x000fda0003f06270 */
[----:B------:R-:W-:Y:S05]  /*1a70*/  @P0 EXIT ;  /* 0x000000000000094d */ /* 0x000fea0003800000 */
.L_x_30:
[----:B------:R-:W2:Y:S01]  /*1a80*/  LDCU UR6, c[0x0][0x398] ;  /* 0x00007300ff0677ac */ /* 0x000ea20008000800 */
[----:B------:R-:W-:Y:S01]  /*1a90*/  VIADD R14, R0, 0x1 ;  /* 0x00000001000e7836 */ /* 0x000fe20000000000 */
[----:B------:R-:W-:Y:S04]  /*1aa0*/  BSSY.RECONVERGENT B0, `(.L_x_27) ;  /* 0x000001a000007945 */ /* 0x000fe80003800200 */
[C---:B------:R-:W-:Y:S02]  /*1ab0*/  ISETP.NE.AND P2, PT, R14.reuse, R19, PT ;  /* 0x000000130e00720c */ /* 0x040fe40003f45270 */
[----:B--2---:R-:W-:-:S13]  /*1ac0*/  ISETP.GE.AND P0, PT, R14, UR6, PT ;  /* 0x000000060e007c0c */ /* 0x004fda000bf06270 */
[----:B------:R-:W-:Y:S05]  /*1ad0*/  @P0 BRA `(.L_x_28) ;  /* 0x0000000000580947 */ /* 0x000fea0003800000 */
[----:B------:R-:W2:Y:S01]  /*1ae0*/  LDC.64 R4, c[0x0][0x388] ;  /* 0x0000e200ff047b82 */ /* 0x000ea20000000a00 */
[----:B------:R-:W-:-:S07]  /*1af0*/  IMAD.MOV.U32 R13, RZ, RZ, R14 ;  /* 0x000000ffff0d7224 */ /* 0x000fce00078e000e */
[----:B------:R-:W3:Y:S01]  /*1b00*/  LDC.64 R2, c[0x0][0x388] ;  /* 0x0000e200ff027b82 */ /* 0x000ee20000000a00 */
[----:B--2---:R-:W-:-:S07]  /*1b10*/  IMAD.WIDE R10, R0, 0x8, R4 ;  /* 0x00000008000a7825 */ /* 0x004fce00078e0204 */
.L_x_29:
[C---:B---3--:R-:W-:Y:S01]  /*1b20*/  IMAD.WIDE R4, R13.reuse, 0x8, R2 ;  /* 0x000000080d047825 */ /* 0x048fe200078e0202 */
[----:B------:R-:W2:Y:S04]  /*1b30*/  LDG.E.64 R6, desc[UR4][R10.64] ;  /* 0x000000040a067981 */ /* 0x000ea8000c1e1b00 */
[----:B01----:R-:W2:Y:S01]  /*1b40*/  LDG.E.64 R8, desc[UR4][R4.64] ;  /* 0x0000000404087981 */ /* 0x003ea2000c1e1b00 */
[----:B------:R-:W-:Y:S01]  /*1b50*/  VIADD R13, R13, 0x1 ;  /* 0x000000010d0d7836 */ /* 0x000fe20000000000 */
[CC--:B--2---:R-:W-:Y:S02]  /*1b60*/  ISETP.GT.U32.AND P0, PT, R8.reuse, R6.reuse, PT ;  /* 0x000000060800720c */ /* 0x0c4fe40003f04070 */
[----:B------:R-:W-:Y:S02]  /*1b70*/  ISETP.GE.U32.AND P1, PT, R8, R6, PT ;  /* 0x000000060800720c */ /* 0x000fe40003f26070 */
[----:B------:R-:W-:-:S02]  /*1b80*/  ISETP.GT.AND.EX P0, PT, R9, R7, PT, P0 ;  /* 0x000000070900720c */ /* 0x000fc40003f04300 */
[----:B------:R-:W-:Y:S02]  /*1b90*/  ISETP.GE.AND.EX P1, PT, R9, R7, PT, P1 ;  /* 0x000000070900720c */ /* 0x000fe40003f26310 */
[----:B------:R-:W-:-:S04]  /*1ba0*/  SEL R12, RZ, 0x1, !P0 ;  /* 0x00000001ff0c7807 */ /* 0x000fc80004000000 */
[----:B------:R-:W-:-:S05]  /*1bb0*/  SEL R12, R12, 0xffffffff, P1 ;  /* 0xffffffff0c0c7807 */ /* 0x000fca0000800000 */
[----:B------:R-:W-:-:S05]  /*1bc0*/  IMAD R12, R12, UR8, RZ ;  /* 0x000000080c0c7c24 */ /* 0x000fca000f8e02ff */
[----:B------:R-:W-:Y:S01]  /*1bd0*/  ISETP.GT.AND P0, PT, R12, -0x1, PT ;  /* 0xffffffff0c00780c */ /* 0x000fe20003f04270 */
[C---:B------:R-:W-:Y:S02]  /*1be0*/  VIADD R12, R0.reuse, 0x2 ;  /* 0x00000002000c7836 */ /* 0x040fe40000000000 */
[----:B------:R-:W-:-:S10]  /*1bf0*/  VIADD R0, R0, 0x1 ;  /* 0x0000000100007836 */ /* 0x000fd40000000000 */
[----:B------:R2:W-:Y:S04]  /*1c00*/  @!P0 STG.E.64 desc[UR4][R10.64], R8 ;  /* 0x000000080a008986 */ /* 0x0005e8000c101b04 */
[----:B------:R2:W-:Y:S01]  /*1c10*/  @!P0 STG.E.64 desc[UR4][R4.64], R6 ;  /* 0x0000000604008986 */ /* 0x0005e2000c101b04 */
[----:B------:R-:W-:-:S13]  /*1c20*/  ISETP.GE.AND P0, PT, R12, UR9, PT ;  /* 0x000000090c007c0c */ /* 0x000fda000bf06270 */
[----:B--2---:R-:W-:Y:S05]  /*1c30*/  @!P0 BRA `(.L_x_29) ;  /* 0xfffffffc00b88947 */ /* 0x004fea000383ffff */
.L_x_28:
[----:B------:R-:W-:Y:S05]  /*1c40*/  BSYNC.RECONVERGENT B0 ;  /* 0x0000000000007941 */ /* 0x000fea0003800200 */
.L_x_27:
[----:B------:R-:W-:Y:S01]  /*1c50*/  IMAD.MOV.U32 R0, RZ, RZ, R14 ;  /* 0x000000ffff007224 */ /* 0x000fe200078e000e */
[----:B------:R-:W-:Y:S06]  /*1c60*/  @P2 BRA `(.L_x_30) ;  /* 0xfffffffc00842947 */ /* 0x000fec000383ffff */
[----:B------:R-:W-:Y:S05]  /*1c70*/  EXIT ;  /* 0x000000000000794d */ /* 0x000fea0003800000 */
.L_x_31:
        /* <DEDUP_REMOVED lines=16> */
.L_x_42:


//--------------------- .text._Z28global_bucket_worker_collectIlEvPT_S1_Piiiii --------------------------
	.section	.text._Z28global_bucket_worker_collectIlEvPT_S1_Piiiii,"ax",@progbits
	.align	128
        .global         _Z28global_bucket_worker_collectIlEvPT_S1_Piiiii
        .type           _Z28global_bucket_worker_collectIlEvPT_S1_Piiiii,@function
        .size           _Z28global_bucket_worker_collectIlEvPT_S1_Piiiii,(.L_x_43 - _Z28global_bucket_worker_collectIlEvPT_S1_Piiiii)
        .other          _Z28global_bucket_worker_collectIlEvPT_S1_Piiiii,@"STO_CUDA_ENTRY STV_DEFAULT"
_Z28global_bucket_worker_collectIlEvPT_S1_Piiiii:
.text._Z28global_bucket_worker_collectIlEvPT_S1_Piiiii:
        /* <DEDUP_REMOVED lines=10> */
[----:B------:R-:W0:Y:S01]  /*00a0*/  LDC R5, c[0x0][0x398] ;  /* 0x0000e600ff057b82 */ /* 0x000e220000000800 */
[----:B------:R-:W1:Y:S07]  /*00b0*/  LDCU.64 UR10, c[0x0][0x358] ;  /* 0x00006b00ff0a77ac */ /* 0x000e6e0008000a00 */
[----:B------:R-:W2:Y:S01]  /*00c0*/  LDC.64 R2, c[0x0][0x390] ;  /* 0x0000e400ff027b82 */ /* 0x000ea20000000a00 */
[----:B0-----:R-:W-:Y:S01]  /*00d0*/  ISETP.GE.AND P0, PT, R5, 0x1, PT ;  /* 0x000000010500780c */ /* 0x001fe20003f06270 */
[----:B--2---:R-:W-:-:S05]  /*00e0*/  IMAD.WIDE R6, R0, 0x4, R2 ;  /* 0x0000000400067825 */ /* 0x004fca00078e0202 */
[----:B-1----:R0:W-:Y:S07]  /*00f0*/  STG.E desc[UR10][R6.64], RZ ;  /* 0x000000ff06007986 */ /* 0x0021ee000c10190a */
[----:B------:R-:W-:Y:S05]  /*0100*/  @!P0 EXIT ;  /* 0x000000000000894d */ /* 0x000fea0003800000 */
[----:B------:R-:W1:Y:S01]  /*0110*/  LDCU UR7, c[0x0][0x39c] ;  /* 0x00007380ff0777ac */ /* 0x000e620008000800 */
[C---:B------:R-:W-:Y:S01]  /*0120*/  ISETP.GE.U32.AND P1, PT, R5.reuse, 0x8, PT ;  /* 0x000000080500780c */ /* 0x040fe20003f26070 */
[----:B------:R-:W-:Y:S01]  /*0130*/  IMAD.WIDE.U32 R2, R0, 0x4, R2 ;  /* 0x0000000400027825 */ /* 0x000fe200078e0002 */
[----:B------:R-:W-:Y:S01]  /*0140*/  LOP3.LUT R14, R5, 0x7, RZ, 0xc0, !PT ;  /* 0x00000007050e7812 */ /* 0x000fe200078ec0ff */
[----:B------:R-:W-:Y:S02]  /*0150*/  UMOV UR8, 0xffffffff ;  /* 0xffffffff00087882 */ /* 0x000fe40000000000 */
[----:B------:R-:W-:Y:S01]  /*0160*/  USHF.L.U32 UR5, UR8, UR5, URZ ;  /* 0x0000000508057299 */ /* 0x000fe200080006ff */
[----:B------:R-:W-:Y:S01]  /*0170*/  ISETP.NE.AND P0, PT, R14, RZ, PT ;  /* 0x000000ff0e00720c */ /* 0x000fe20003f05270 */
[----:B------:R-:W-:Y:S01]  /*0180*/  IMAD.MOV.U32 R4, RZ, RZ, RZ ;  /* 0x000000ffff047224 */ /* 0x000fe200078e00ff */
[----:B-1----:R-:W-:-:S04]  /*0190*/  UIADD3 UR4, UPT, UPT, -UR7, 0x40, URZ ;  /* 0x0000004007047890 */ /* 0x002fc8000fffe1ff */
[----:B------:R-:W-:Y:S01]  /*01a0*/  USHF.L.U32 UR4, UR6, UR4, URZ ;  /* 0x0000000406047299 */ /* 0x000fe200080006ff */
[----:B------:R-:W-:Y:S11]  /*01b0*/  @!P1 BRA `(.L_x_32) ;  /* 0x0000000400f89947 */ /* 0x000ff60003800000 */
[----:B------:R-:W1:Y:S01]  /*01c0*/  LDCU.64 UR6, c[0x0][0x380] ;  /* 0x00007000ff0677ac */ /* 0x000e620008000a00 */
[----:B------:R-:W-:Y:S01]  /*01d0*/  LOP3.LUT R4, R5, 0x7ffffff8, RZ, 0xc0, !PT ;  /* 0x7ffffff805047812 */ /* 0x000fe200078ec0ff */
[----:B------:R-:W2:Y:S04]  /*01e0*/  LDCU UR8, c[0x0][0x39c] ;  /* 0x00007380ff0877ac */ /* 0x000ea80008000800 */
[----:B------:R-:W-:Y:S01]  /*01f0*/  IMAD.MOV R5, RZ, RZ, -R4 ;  /* 0x000000ffff057224 */ /* 0x000fe200078e0a04 */
[----:B-1----:R-:W-:-:S04]  /*0200*/  UIADD3 UR6, UP0, UPT, UR6, 0x20, URZ ;  /* 0x0000002006067890 */ /* 0x002fc8000ff1e0ff */
[----:B------:R-:W-:Y:S02]  /*0210*/  UIADD3.X UR7, UPT, UPT, URZ, UR7, URZ, UP0, !UPT ;  /* 0x00000007ff077290 */ /* 0x000fe400087fe4ff */
[----:B0-----:R-:W-:-:S04]  /*0220*/  IMAD.U32 R6, RZ, RZ, UR6 ;  /* 0x00000006ff067e24 */ /* 0x001fc8000f8e00ff */
[----:B--2---:R-:W-:-:S07]  /*0230*/  IMAD.U32 R7, RZ, RZ, UR7 ;  /* 0x00000007ff077e24 */ /* 0x004fce000f8e00ff */
.L_x_33:
[----:B--2---:R-:W2:Y:S01]  /*0240*/  LDG.E.64 R8, desc[UR10][R6.64+-0x20] ;  /* 0xffffe00a06087981 */ /* 0x004ea2000c1e1b00 */
[----:B------:R-:W-:Y:S02]  /*0250*/  UMOV UR7, UR8 ;  /* 0x0000000800077c82 */ /* 0x000fe40008000000 */
[----:B--2---:R-:W-:-:S04]  /*0260*/  SHF.R.S64 R8, R8, UR7, R9 ;  /* 0x0000000708087c19 */ /* 0x004fc80008001009 */
[----:B------:R-:W-:-:S04]  /*0270*/  IADD3 R8, PT, PT, R8, UR4, RZ ;  /* 0x0000000408087c10 */ /* 0x000fc8000fffe0ff */
[----:B------:R-:W-:-:S04]  /*0280*/  LOP3.LUT R9, R8, UR5, RZ, 0x30, !PT ;  /* 0x0000000508097c12 */ /* 0x000fc8000f8e30ff */
[----:B------:R-:W-:-:S13]  /*0290*/  ISETP.NE.AND P1, PT, R0, R9, PT ;  /* 0x000000090000720c */ /* 0x000fda0003f25270 */
[----:B------:R-:W2:Y:S01]  /*02a0*/  @!P1 LDG.E R13, desc[UR10][R2.64] ;  /* 0x0000000a020d9981 */ /* 0x000ea2000c1e1900 */
[----:B------:R-:W0:Y:S08]  /*02b0*/  @!P1 LDC R12, c[0x0][0x398] ;  /* 0x0000e600ff0c9b82 */ /* 0x000e300000000800 */
[----:B------:R-:W1:Y:S01]  /*02c0*/  @!P1 LDC.64 R10, c[0x0][0x388] ;  /* 0x0000e200ff0a9b82 */ /* 0x000e620000000a00 */
[----:B--2---:R-:W-:-:S05]  /*02d0*/  @!P1 VIADD R15, R13, 0x1 ;  /* 0x000000010d0f9836 */ /* 0x004fca0000000000 */
[----:B------:R2:W-:Y:S04]  /*02e0*/  @!P1 STG.E desc[UR10][R2.64], R15 ;  /* 0x0000000f02009986 */ /* 0x0005e8000c10190a */
[----:B------:R-:W3:Y:S01]  /*02f0*/  @!P1 LDG.E.64 R8, desc[UR10][R6.64+-0x20] ;  /* 0xffffe00a06089981 */ /* 0x000ee2000c1e1b00 */
[----:B0-----:R-:W-:-:S04]  /*0300*/  @!P1 IMAD R13, R0, R12, R13 ;  /* 0x0000000c000d9224 */ /* 0x001fc800078e020d */
[----:B-1----:R-:W-:-:S05]  /*0310*/  @!P1 IMAD.WIDE R10, R13, 0x8, R10 ;  /* 0x000000080d0a9825 */ /* 0x002fca00078e020a */
[----:B---3--:R0:W-:Y:S04]  /*0320*/  @!P1 STG.E.64 desc[UR10][R10.64], R8 ;  /* 0x000000080a009986 */ /* 0x0081e8000c101b0a */
[----:B------:R-:W3:Y:S02]  /*0330*/  LDG.E.64 R12, desc[UR10][R6.64+-0x18] ;  /* 0xffffe80a060c7981 */ /* 0x000ee4000c1e1b00 */
[----:B---3--:R-:W-:-:S05]  /*0340*/  SHF.R.S64 R12, R12, UR7, R13 ;  /* 0x000000070c0c7c19 */ /* 0x008fca000800100d */
[----:B------:R-:W-:-:S05]  /*0350*/  VIADD R12, R12, UR4 ;  /* 0x000000040c0c7c36 */ /* 0x000fca0008000000 */
[----:B------:R-:W-:-:S04]  /*0360*/  LOP3.LUT R13, R12, UR5, RZ, 0x30, !PT ;  /* 0x000000050c0d7c12 */ /* 0x000fc8000f8e30ff */
[----:B------:R-:W-:-:S13]  /*0370*/  ISETP.NE.AND P1, PT, R0, R13, PT ;  /* 0x0000000d0000720c */ /* 0x000fda0003f25270 */
[----:B--2---:R-:W2:Y:S01]  /*0380*/  @!P1 LDG.E R15, desc[UR10][R2.64] ;  /* 0x0000000a020f9981 */ /* 0x004ea2000c1e1900 */
[----:B------:R-:W1:Y:S08]  /*0390*/  @!P1 LDC R16, c[0x0][0x398] ;  /* 0x0000e600ff109b82 */ /* 0x000e700000000800 */
[----:B0-----:R-:W0:Y:S01]  /*03a0*/  @!P1 LDC.64 R8, c[0x0][0x388] ;  /* 0x0000e200ff089b82 */ /* 0x001e220000000a00 */
[----:B--2---:R-:W-:-:S05]  /*03b0*/  @!P1 VIADD R17, R15, 0x1 ;  /* 0x000000010f119836 */ /* 0x004fca0000000000 */
[----:B------:R-:W-:Y:S04]  /*03c0*/  @!P1 STG.E desc[UR10][R2.64], R17 ;  /* 0x0000001102009986 */ /* 0x000fe8000c10190a */
[----:B------:R-:W2:Y:S01]  /*03d0*/  @!P1 LDG.E.64 R12, desc[UR10][R6.64+-0x18] ;  /* 0xffffe80a060c9981 */ /* 0x000ea2000c1e1b00 */
[----:B-1----:R-:W-:-:S04]  /*03e0*/  @!P1 IMAD R15, R0, R16, R15 ;  /* 0x00000010000f9224 */ /* 0x002fc800078e020f */
[----:B0-----:R-:W-:-:S05]  /*03f0*/  @!P1 IMAD.WIDE R8, R15, 0x8, R8 ;  /* 0x000000080f089825 */ /* 0x001fca00078e0208 */
[----:B--2---:R0:W-:Y:S04]  /*0400*/  @!P1 STG.E.64 desc[UR10][R8.64], R12 ;  /* 0x0000000c08009986 */ /* 0x0041e8000c101b0a */
[----:B------:R-:W2:Y:S02]  /*0410*/  LDG.E.64 R10, desc[UR10][R6.64+-0x10] ;  /* 0xfffff00a060a7981 */ /* 0x000ea4000c1e1b00 */
[----:B--2---:R-:W-:-:S04]  /*0420*/  SHF.R.S64 R10, R10, UR7, R11 ;  /* 0x000000070a0a7c19 */ /* 0x004fc8000800100b */
[----:B------:R-:W-:-:S04]  /*0430*/  IADD3 R10, PT, PT, R10, UR4, RZ ;  /* 0x000000040a0a7c10 */ /* 0x000fc8000fffe0ff */
[----:B------:R-:W-:-:S04]  /*0440*/  LOP3.LUT R11, R10, UR5, RZ, 0x30, !PT ;  /* 0x000000050a0b7c12 */ /* 0x000fc8000f8e30ff */
[----:B------:R-:W-:-:S13]  /*0450*/  ISETP.NE.AND P1, PT, R0, R11, PT ;  /* 0x0000000b0000720c */ /* 0x000fda0003f25270 */
[----:B------:R-:W2:Y:S01]  /*0460*/  @!P1 LDG.E R15, desc[UR10][R2.64] ;  /* 0x0000000a020f9981 */ /* 0x000ea2000c1e1900 */
        /* <DEDUP_REMOVED lines=9> */
[----:B--2---:R-:W-:-:S05]  /*0500*/  SHF.R.S64 R12, R12, UR7, R13 ;  /* 0x000000070c0c7c19 */ /* 0x004fca000800100d */
[----:B------:R-:W-:-:S05]  /*0510*/  VIADD R12, R12, UR4 ;  /* 0x000000040c0c7c36 */ /* 0x000fca0008000000 */
        /* <DEDUP_REMOVED lines=62> */
[----:B------:R2:W-:Y:S04]  /*0900*/  @!P1 STG.E desc[UR10][R2.64], R17 ;  /* 0x0000001102009986 */ /* 0x0005e8000c10190a */
[----:B------:R-:W3:Y:S01]  /*0910*/  @!P1 LDG.E.64 R12, desc[UR10][R6.64+0x18] ;  /* 0x0000180a060c9981 */ /* 0x000ee2000c1e1b00 */
[----:B------:R-:W-:Y:S01]  /*0920*/  IADD3 R5, PT, PT, R5, 0x8, RZ ;  /* 0x0000000805057810 */ /* 0x000fe20007ffe0ff */
[----:B-1----:R-:W-:-:S03]  /*0930*/  @!P1 IMAD R15, R0, R16, R15 ;  /* 0x00000010000f9224 */ /* 0x002fc600078e020f */
[----:B------:R-:W-:Y:S01]  /*0940*/  ISETP.NE.AND P2, PT, R5, RZ, PT ;  /* 0x000000ff0500720c */ /* 0x000fe20003f45270 */
[----:B0-----:R-:W-:-:S05]  /*0950*/  @!P1 IMAD.WIDE R8, R15, 0x8, R8 ;  /* 0x000000080f089825 */ /* 0x001fca00078e0208 */
[----:B---3--:R2:W-:Y:S01]  /*0960*/  @!P1 STG.E.64 desc[UR10][R8.64], R12 ;  /* 0x0000000c08009986 */ /* 0x0085e2000c101b0a */
[----:B------:R-:W-:-:S05]  /*0970*/  IADD3 R6, P1, PT, R6, 0x40, RZ ;  /* 0x0000004006067810 */ /* 0x000fca0007f3e0ff */
[----:B------:R-:W-:Y:S01]  /*0980*/  IMAD.X R7, RZ, RZ, R7, P1 ;  /* 0x000000ffff077224 */ /* 0x000fe200008e0607 */
[----:B------:R-:W-:Y:S07]  /*0990*/  @P2 BRA `(.L_x_33) ;  /* 0xfffffff800282947 */ /* 0x000fee000383ffff */
.L_x_32:
[----:B------:R-:W-:Y:S05]  /*09a0*/  @!P0 EXIT ;  /* 0x000000000000894d */ /* 0x000fea0003800000 */
[----:B------:R-:W1:Y:S01]  /*09b0*/  LDC R5, c[0x0][0x398] ;  /* 0x0000e600ff057b82 */ /* 0x000e620000000800 */
[----:B------:R-:W-:Y:S02]  /*09c0*/  ISETP.GE.U32.AND P0, PT, R14, 0x4, PT ;  /* 0x000000040e00780c */ /* 0x000fe40003f06070 */
[----:B-1----:R-:W-:-:S11]  /*09d0*/  LOP3.LUT R14, R5, 0x3, RZ, 0xc0, !PT ;  /* 0x00000003050e7812 */ /* 0x002fd600078ec0ff */
[----:B------:R-:W-:Y:S05]  /*09e0*/  @!P0 BRA `(.L_x_34) ;  /* 0x0000000000e88947 */ /* 0x000fea0003800000 */
[----:B0-----:R-:W0:Y:S02]  /*09f0*/  LDC.64 R6, c[0x0][0x380] ;  /* 0x0000e000ff067b82 */ /* 0x001e240000000a00 */
[----:B0-----:R-:W-:-:S05]  /*0a00*/  IMAD.WIDE.U32 R6, R4, 0x8, R6 ;  /* 0x0000000804067825 */ /* 0x001fca00078e0006 */
[----:B--2---:R-:W2:Y:S02]  /*0a10*/  LDG.E.64 R8, desc[UR10][R6.64] ;  /* 0x0000000a06087981 */ /* 0x004ea4000c1e1b00 */
[----:B--2---:R-:W-:-:S05]  /*0a20*/  SHF.R.S64 R8, R8, UR7, R9 ;  /* 0x0000000708087c19 */ /* 0x004fca0008001009 */
[----:B------:R-:W-:-:S05]  /*0a30*/  VIADD R8, R8, UR4 ;  /* 0x0000000408087c36 */ /* 0x000fca0008000000 */
[----:B------:R-:W-:-:S04]  /*0a40*/  LOP3.LUT R9, R8, UR5, RZ, 0x30, !PT ;  /* 0x0000000508097c12 */ /* 0x000fc8000f8e30ff */
[----:B------:R-:W-:-:S13]  /*0a50*/  ISETP.NE.AND P0, PT, R0, R9, PT ;  /* 0x000000090000720c */ /* 0x000fda0003f05270 */
[----:B------:R-:W2:Y:S01]  /*0a60*/  @!P0 LDG.E R12, desc[UR10][R2.64] ;  /* 0x0000000a020c8981 */ /* 0x000ea2000c1e1900 */
[----:B------:R-:W0:Y:S01]  /*0a70*/  @!P0 LDC.64 R10, c[0x0][0x388] ;  /* 0x0000e200ff0a8b82 */ /* 0x000e220000000a00 */
[----:B--2---:R-:W-:-:S05]  /*0a80*/  @!P0 VIADD R15, R12, 0x1 ;  /* 0x000000010c0f8836 */ /* 0x004fca0000000000 */
[----:B------:R1:W-:Y:S04]  /*0a90*/  @!P0 STG.E desc[UR10][R2.64], R15 ;  /* 0x0000000f02008986 */ /* 0x0003e8000c10190a */
[----:B------:R-:W2:Y:S01]  /*0aa0*/  @!P0 LDG.E.64 R8, desc[UR10][R6.64] ;  /* 0x0000000a06088981 */ /* 0x000ea2000c1e1b00 */
[----:B------:R-:W-:-:S04]  /*0ab0*/  @!P0 IMAD R13, R0, R5, R12 ;  /* 0x00000005000d8224 */ /* 0x000fc800078e020c */
[----:B0-----:R-:W-:-:S05]  /*0ac0*/  @!P0 IMAD.WIDE R10, R13, 0x8, R10 ;  /* 0x000000080d0a8825 */ /* 0x001fca00078e020a */
[----:B--2---:R0:W-:Y:S04]  /*0ad0*/  @!P0 STG.E.64 desc[UR10][R10.64], R8 ;  /* 0x000000080a008986 */ /* 0x0041e8000c101b0a */
[----:B------:R-:W2:Y:S02]  /*0ae0*/  LDG.E.64 R12, desc[UR10][R6.64+0x8] ;  /* 0x0000080a060c7981 */ /* 0x000ea4000c1e1b00 */
[----:B--2---:R-:W-:-:S04]  /*0af0*/  SHF.R.S64 R12, R12, UR7, R13 ;  /* 0x000000070c0c7c19 */ /* 0x004fc8000800100d */
[----:B------:R-:W-:-:S04]  /*0b00*/  IADD3 R12, PT, PT, R12, UR4, RZ ;  /* 0x000000040c0c7c10 */ /* 0x000fc8000fffe0ff */
[----:B------:R-:W-:-:S04]  /*0b10*/  LOP3.LUT R13, R12, UR5, RZ, 0x30, !PT ;  /* 0x000000050c0d7c12 */ /* 0x000fc8000f8e30ff */
[----:B------:R-:W-:-:S13]  /*0b20*/  ISETP.NE.AND P0, PT, R0, R13, PT ;  /* 0x0000000d0000720c */ /* 0x000fda0003f05270 */
[----:B-1----:R-:W2:Y:S01]  /*0b30*/  @!P0 LDG.E R15, desc[UR10][R2.64] ;  /* 0x0000000a020f8981 */ /* 0x002ea2000c1e1900 */
        /* <DEDUP_REMOVED lines=12> */
[----:B------:R-:W2:Y:S01]  /*0c00*/  @!P0 LDG.E R15, desc[UR10][R2.64] ;  /* 0x0000000a020f8981 */ /* 0x000ea2000c1e1900 */
[----:B------:R-:W1:Y:S01]  /*0c10*/  @!P0 LDC.64 R16, c[0x0][0x388] ;  /* 0x0000e200ff108b82 */ /* 0x000e620000000a00 */
[----:B--2---:R-:W-:-:S05]  /*0c20*/  @!P0 VIADD R19, R15, 0x1 ;  /* 0x000000010f138836 */ /* 0x004fca0000000000 */
[----:B------:R2:W-:Y:S04]  /*0c30*/  @!P0 STG.E desc[UR10][R2.64], R19 ;  /* 0x0000001302008986 */ /* 0x0005e8000c10190a */
[----:B------:R-:W3:Y:S01]  /*0c40*/  @!P0 LDG.E.64 R10, desc[UR10][R6.64+0x10] ;  /* 0x0000100a060a8981 */ /* 0x000ee2000c1e1b00 */
[----:B0-----:R-:W-:-:S04]  /*0c50*/  @!P0 IMAD R9, R0, R5, R15 ;  /* 0x0000000500098224 */ /* 0x001fc800078e020f */
[----:B-1----:R-:W-:-:S05]  /*0c60*/  @!P0 IMAD.WIDE R8, R9, 0x8, R16 ;  /* 0x0000000809088825 */ /* 0x002fca00078e0210 */
[----:B---3--:R2:W-:Y:S04]  /*0c70*/  @!P0 STG.E.64 desc[UR10][R8.64], R10 ;  /* 0x0000000a08008986 */ /* 0x0085e8000c101b0a */
[----:B------:R-:W3:Y:S01]  /*0c80*/  LDG.E.64 R12, desc[UR10][R6.64+0x18] ;  /* 0x0000180a060c7981 */ /* 0x000ee2000c1e1b00 */
[----:B------:R-:W-:Y:S01]  /*0c90*/  BSSY.RECONVERGENT B0, `(.L_x_35) ;  /* 0x000000e000007945 */ /* 0x000fe20003800200 */
[----:B---3--:R-:W-:-:S04]  /*0ca0*/  SHF.R.S64 R12, R12, UR7, R13 ;  /* 0x000000070c0c7c19 */ /* 0x008fc8000800100d */
[----:B------:R-:W-:-:S04]  /*0cb0*/  IADD3 R12, PT, PT, R12, UR4, RZ ;  /* 0x000000040c0c7c10 */ /* 0x000fc8000fffe0ff */
[----:B------:R-:W-:-:S04]  /*0cc0*/  LOP3.LUT R13, R12, UR5, RZ, 0x30, !PT ;  /* 0x000000050c0d7c12 */ /* 0x000fc8000f8e30ff */
[----:B------:R-:W-:-:S13]  /*0cd0*/  ISETP.NE.AND P0, PT, R0, R13, PT ;  /* 0x0000000d0000720c */ /* 0x000fda0003f05270 */
[----:B--2---:R-:W-:Y:S05]  /*0ce0*/  @P0 BRA `(.L_x_36) ;  /* 0x0000000000200947 */ /* 0x004fea0003800000 */
[----:B------:R-:W2:Y:S01]  /*0cf0*/  LDG.E R10, desc[UR10][R2.64] ;  /* 0x0000000a020a7981 */ /* 0x000ea2000c1e1900 */
[----:B------:R-:W0:Y:S01]  /*0d00*/  LDC.64 R8, c[0x0][0x388] ;  /* 0x0000e200ff087b82 */ /* 0x000e220000000a00 */
[----:B--2---:R-:W-:-:S05]  /*0d10*/  VIADD R11, R10, 0x1 ;  /* 0x000000010a0b7836 */ /* 0x004fca0000000000 */
[----:B------:R1:W-:Y:S04]  /*0d20*/  STG.E desc[UR10][R2.64], R11 ;  /* 0x0000000b02007986 */ /* 0x0003e8000c10190a */
[----:B------:R-:W2:Y:S01]  /*0d30*/  LDG.E.64 R6, desc[UR10][R6.64+0x18] ;  /* 0x0000180a06067981 */ /* 0x000ea2000c1e1b00 */
[----:B------:R-:W-:-:S04]  /*0d40*/  IMAD R13, R0, R5, R10 ;  /* 0x00000005000d7224 */ /* 0x000fc800078e020a */
[----:B0-----:R-:W-:-:S05]  /*0d50*/  IMAD.WIDE R8, R13, 0x8, R8 ;  /* 0x000000080d087825 */ /* 0x001fca00078e0208 */
[----:B--2---:R1:W-:Y:S02]  /*0d60*/  STG.E.64 desc[UR10][R8.64], R6 ;  /* 0x0000000608007986 */ /* 0x0043e4000c101b0a */
.L_x_36:
[----:B------:R-:W-:Y:S05]  /*0d70*/  BSYNC.RECONVERGENT B0 ;  /* 0x0000000000007941 */ /* 0x000fea0003800200 */
.L_x_35:
[----:B------:R-:W-:-:S07]  /*0d80*/  VIADD R4, R4, 0x4 ;  /* 0x0000000404047836 */ /* 0x000fce0000000000 */
.L_x_34:
[----:B------:R-:W-:-:S13]  /*0d90*/  ISETP.NE.AND P0, PT, R14, RZ, PT ;  /* 0x000000ff0e00720c */ /* 0x000fda0003f05270 */
[----:B------:R-:W-:Y:S05]  /*0da0*/  @!P0 EXIT ;  /* 0x000000000000894d */ /* 0x000fea0003800000 */
[----:B------:R-:W-:-:S13]  /*0db0*/  ISETP.NE.AND P0, PT, R14, 0x1, PT ;  /* 0x000000010e00780c */ /* 0x000fda0003f05270 */
[----:B------:R-:W-:Y:S05]  /*0dc0*/  @!P0 BRA `(.L_x_37) ;  /* 0x0000000000808947 */ /* 0x000fea0003800000 */
[----:B01----:R-:W0:Y:S02]  /*0dd0*/  LDC.64 R6, c[0x0][0x380] ;  /* 0x0000e000ff067b82 */ /* 0x003e240000000a00 */
        /* <DEDUP_REMOVED lines=8> */
[----:B--2---:R-:W-:-:S05]  /*0e60*/  @!P0 IADD3 R15, PT, PT, R12, 0x1, RZ ;  /* 0x000000010c0f8810 */ /* 0x004fca0007ffe0ff */
[----:B------:R1:W-:Y:S04]  /*0e70*/  @!P0 STG.E desc[UR10][R2.64], R15 ;  /* 0x0000000f02008986 */ /* 0x0003e8000c10190a */
[----:B------:R-:W2:Y:S01]  /*0e80*/  @!P0 LDG.E.64 R8, desc[UR10][R6.64] ;  /* 0x0000000a06088981 */ /* 0x000ea2000c1e1b00 */
[----:B------:R-:W-:-:S04]  /*0e90*/  @!P0 IMAD R13, R0, R5, R12 ;  /* 0x00000005000d8224 */ /* 0x000fc800078e020c */
[----:B0-----:R-:W-:-:S05]  /*0ea0*/  @!P0 IMAD.WIDE R10, R13, 0x8, R10 ;  /* 0x000000080d0a8825 */ /* 0x001fca00078e020a */
[----:B--2---:R1:W-:Y:S04]  /*0eb0*/  @!P0 STG.E.64 desc[UR10][R10.64], R8 ;  /* 0x000000080a008986 */ /* 0x0043e8000c101b0a */
[----:B------:R-:W2:Y:S01]  /*0ec0*/  LDG.E.64 R12, desc[UR10][R6.64+0x8] ;  /* 0x0000080a060c7981 */ /* 0x000ea2000c1e1b00 */
[----:B------:R-:W-:Y:S01]  /*0ed0*/  BSSY.RECONVERGENT B0, `(.L_x_38) ;  /* 0x000000e000007945 */ /* 0x000fe20003800200 */
[----:B--2---:R-:W-:-:S05]  /*0ee0*/  SHF.R.S64 R12, R12, UR7, R13 ;  /* 0x000000070c0c7c19 */ /* 0x004fca000800100d */
[----:B------:R-:W-:-:S05]  /*0ef0*/  VIADD R12, R12, UR4 ;  /* 0x000000040c0c7c36 */ /* 0x000fca0008000000 */
[----:B------:R-:W-:-:S04]  /*0f00*/  LOP3.LUT R13, R12, UR5, RZ, 0x30, !PT ;  /* 0x000000050c0d7c12 */ /* 0x000fc8000f8e30ff */
[----:B------:R-:W-:-:S13]  /*0f10*/  ISETP.NE.AND P0, PT, R0, R13, PT ;  /* 0x0000000d0000720c */ /* 0x000fda0003f05270 */
[----:B-1----:R-:W-:Y:S05]  /*0f20*/  @P0 BRA `(.L_x_39) ;  /* 0x0000000000200947 */ /* 0x002fea0003800000 */
        /* <DEDUP_REMOVED lines=8> */
.L_x_39:
[----:B------:R-:W-:Y:S05]  /*0fb0*/  BSYNC.RECONVERGENT B0 ;  /* 0x0000000000007941 */ /* 0x000fea0003800200 */
.L_x_38:
[----:B------:R-:W-:-:S07]  /*0fc0*/  VIADD R4, R4, 0x2 ;  /* 0x0000000204047836 */ /* 0x000fce0000000000 */
.L_x_37:
[----:B01----:R-:W-:-:S04]  /*0fd0*/  LOP3.LUT R6, R5, 0x1, RZ, 0xc0, !PT ;  /* 0x0000000105067812 */ /* 0x003fc800078ec0ff */
[----:B------:R-:W-:-:S13]  /*0fe0*/  ISETP.NE.U32.AND P0, PT, R6, 0x1, PT ;  /* 0x000000010600780c */ /* 0x000fda0003f05070 */
[----:B------:R-:W-:Y:S05]  /*0ff0*/  @P0 EXIT ;  /* 0x000000000000094d */ /* 0x000fea0003800000 */
[----:B--2---:R-:W0:Y:S02]  /*1000*/  LDC.64 R8, c[0x0][0x380] ;  /* 0x0000e000ff087b82 */ /* 0x004e240000000a00 */
[----:B0-----:R-:W-:-:S05]  /*1010*/  IMAD.WIDE.U32 R8, R4, 0x8, R8 ;  /* 0x0000000804087825 */ /* 0x001fca00078e0008 */
[----:B------:R-:W2:Y:S02]  /*1020*/  LDG.E.64 R6, desc[UR10][R8.64] ;  /* 0x0000000a08067981 */ /* 0x000ea4000c1e1b00 */
[----:B--2---:R-:W-:-:S04]  /*1030*/  SHF.R.S64 R4, R6, UR7, R7 ;  /* 0x0000000706047c19 */ /* 0x004fc80008001007 */
[----:B------:R-:W-:-:S04]  /*1040*/  IADD3 R4, PT, PT, R4, UR4, RZ ;  /* 0x0000000404047c10 */ /* 0x000fc8000fffe0ff */
[----:B------:R-:W-:-:S04]  /*1050*/  LOP3.LUT R7, R4, UR5, RZ, 0x30, !PT ;  /* 0x0000000504077c12 */ /* 0x000fc8000f8e30ff */
[----:B------:R-:W-:-:S13]  /*1060*/  ISETP.NE.AND P0, PT, R0, R7, PT ;  /* 0x000000070000720c */ /* 0x000fda0003f05270 */
[----:B------:R-:W-:Y:S05]  /*1070*/  @P0 EXIT ;  /* 0x000000000000094d */ /* 0x000fea0003800000 */
[----:B------:R-:W2:Y:S01]  /*1080*/  LDG.E R4, desc[UR10][R2.64] ;  /* 0x0000000a02047981 */ /* 0x000ea2000c1e1900 */
[----:B------:R-:W0:Y:S01]  /*1090*/  LDC.64 R10, c[0x0][0x388] ;  /* 0x0000e200ff0a7b82 */ /* 0x000e220000000a00 */
[----:B--2---:R-:W-:-:S05]  /*10a0*/  VIADD R13, R4, 0x1 ;  /* 0x00000001040d7836 */ /* 0x004fca0000000000 */
[----:B------:R-:W-:Y:S04]  /*10b0*/  STG.E desc[UR10][R2.64], R13 ;  /* 0x0000000d02007986 */ /* 0x000fe8000c10190a */
[----:B------:R-:W2:Y:S01]  /*10c0*/  LDG.E.64 R6, desc[UR10][R8.64] ;  /* 0x0000000a08067981 */ /* 0x000ea2000c1e1b00 */
[----:B------:R-:W-:-:S04]  /*10d0*/  IMAD R5, R0, R5, R4 ;  /* 0x0000000500057224 */ /* 0x000fc800078e0204 */
[----:B0-----:R-:W-:-:S05]  /*10e0*/  IMAD.WIDE R4, R5, 0x8, R10 ;  /* 0x0000000805047825 */ /* 0x001fca00078e020a */
[----:B--2---:R-:W-:Y:S01]  /*10f0*/  STG.E.64 desc[UR10][R4.64], R6 ;  /* 0x0000000604007986 */ /* 0x004fe2000c101b0a */
[----:B------:R-:W-:Y:S05]  /*1100*/  EXIT ;  /* 0x000000000000794d */ /* 0x000fea0003800000 */
.L_x_40:
        /* <DEDUP_REMOVED lines=15> */
.L_x_43:


//--------------------- .nv.shared.reserved.0     --------------------------
	.section	.nv.shared.reserved.0,"aw",@nobits
	.weak		__nv_reservedSMEM_offset_0_alias
	.size		__nv_reservedSMEM_offset_0_alias, 0, 64
	.other		__nv_reservedSMEM_offset_0_alias,@"STO_CUDA_RESERVED_SHARED STV_DEFAULT"
__nv_reservedSMEM_offset_0_alias:
	.zero		0
	.zero		64


//--------------------- .nv.constant0._Z26global_bucket_worker_mergeIlEvPT_S1_Piiiii --------------------------
	.section	.nv.constant0._Z26global_bucket_worker_mergeIlEvPT_S1_Piiiii,"a",@progbits
	.sectionflags	@""
	.align	4
.nv.constant0._Z26global_bucket_worker_mergeIlEvPT_S1_Piiiii:
	.zero		936


//--------------------- .nv.constant0._Z25global_bucket_worker_sortIlEvPT_S1_Piiiii --------------------------
	.section	.nv.constant0._Z25global_bucket_worker_sortIlEvPT_S1_Piiiii,"a",@progbits
	.sectionflags	@""
	.align	4
.nv.constant0._Z25global_bucket_worker_sortIlEvPT_S1_Piiiii:
	.zero		936


//--------------------- .nv.constant0._Z28global_bucket_worker_collectIlEvPT_S1_Piiiii --------------------------
	.section	.nv.constant0._Z28global_bucket_worker_collectIlEvPT_S1_Piiiii,"a",@progbits
	.sectionflags	@""
	.align	4
.nv.constant0._Z28global_bucket_worker_collectIlEvPT_S1_Piiiii:
	.zero		936


//--------------------- SYMBOLS --------------------------

	.type		.nv.reservedSmem.offset0,@object
	.size		.nv.reservedSmem.offset0,0x4
